	.target	sm_103a

	.elftype	@"ET_EXEC"


//--------------------- .note.nv.tkinfo           --------------------------
	.section	.note.nv.tkinfo,"",@"SHT_NOTE"
	.sectionflags	@"SHF_NOTE_NV_TKINFO"
	.tkinfo
        /*0018*/ 	.word	0x00000002
        /*0030*/ 	.string	""
        /*0030*/ 	.string	"ptxas"
        /*0030*/ 	.string	"Cuda compilation tools, release 13.0, V13.0.88"
        /*0030*/ 	.string	"Build cuda_13.0.r13.0/compiler.36424714_0"
        /*0030*/ 	.string	"-arch sm_103a -m 64 "



//--------------------- .note.nv.cuinfo           --------------------------
	.section	.note.nv.cuinfo,"",@"SHT_NOTE"
	.sectionflags	@"SHF_NOTE_NV_CUINFO"
        /*0018*/ 	.short	0x0002
        /*001a*/ 	.short	0x0067
        /*001c*/ 	.short	0x0082
	.zero		2


//--------------------- .nv.info                  --------------------------
	.section	.nv.info,"",@"SHT_CUDA_INFO"
	.align	4


	//----- nvinfo : EIATTR_REGCOUNT
	.align		4
        /*0000*/ 	.byte	0x04, 0x2f
        /*0002*/ 	.short	(.L_12 - .L_11)
	.align		4
.L_11:
        /*0004*/ 	.word	index@(_ZN7cutlass13device_kernelIN5flash11enable_sm90INS1_16FlashAttnFwdSm90INS1_25CollectiveMainloopFwdSm90ILi2EN4cute5tupleIJNS5_1CILi1EEES8_S8_EEENS6_IJNS7_ILi192EEENS7_ILi128EEENS7_ILi64EEEEEELi64ENS_6half_tEfNS_4arch4Sm90ELb1ELb0ELb1ELb1ELb0ELb1ELb0ELb1ELb1ELb1ELb1ELb0EEENS1_21CollectiveEpilogueFwdINS6_IJSA_SC_SB_EEES9_SE_SG_Li384ELb1ELb1ELb1ELb0EEENS1_36VarlenDynamicPersistentTileSchedulerILi192ELi128ELi384ELi128ELb1ELb1ELb1ELb1ELb1ELb1EEEEEEEEEvNT_6ParamsE)
        /*0008*/ 	.word	0x00000004


	//----- nvinfo : EIATTR_FRAME_SIZE
	.align		4
.L_12:
        /*000c*/ 	.byte	0x04, 0x11
        /*000e*/ 	.short	(.L_14 - .L_13)
	.align		4
.L_13:
        /*0010*/ 	.word	index@(_ZN7cutlass13device_kernelIN5flash11enable_sm90INS1_16FlashAttnFwdSm90INS1_25CollectiveMainloopFwdSm90ILi2EN4cute5tupleIJNS5_1CILi1EEES8_S8_EEENS6_IJNS7_ILi192EEENS7_ILi128EEENS7_ILi64EEEEEELi64ENS_6half_tEfNS_4arch4Sm90ELb1ELb0ELb1ELb1ELb0ELb1ELb0ELb1ELb1ELb1ELb1ELb0EEENS1_21CollectiveEpilogueFwdINS6_IJSA_SC_SB_EEES9_SE_SG_Li384ELb1ELb1ELb1ELb0EEENS1_36VarlenDynamicPersistentTileSchedulerILi192ELi128ELi384ELi128ELb1ELb1ELb1ELb1ELb1ELb1EEEEEEEEEvNT_6ParamsE)
        /*0014*/ 	.word	0x00000000


	//----- nvinfo : EIATTR_REGCOUNT
	.align		4
.L_14:
        /*0018*/ 	.byte	0x04, 0x2f
        /*001a*/ 	.short	(.L_16 - .L_15)
	.align		4
.L_15:
        /*001c*/ 	.word	index@(_ZN7cutlass13device_kernelIN5flash11enable_sm90INS1_16FlashAttnFwdSm90INS1_25CollectiveMainloopFwdSm90ILi2EN4cute5tupleIJNS5_1CILi1EEES8_S8_EEENS6_IJNS7_ILi192EEENS7_ILi128EEENS7_ILi64EEEEEELi64ENS_6half_tEfNS_4arch4Sm90ELb1ELb0ELb1ELb1ELb0ELb0ELb0ELb1ELb1ELb1ELb1ELb0EEENS1_21CollectiveEpilogueFwdINS6_IJSA_SC_SB_EEES9_SE_SG_Li384ELb1ELb1ELb1ELb0EEENS1_36VarlenDynamicPersistentTileSchedulerILi192ELi128ELi384ELi128ELb1ELb1ELb1ELb1ELb1ELb1EEEEEEEEEvNT_6ParamsE)
        /*0020*/ 	.word	0x00000004


	//----- nvinfo : EIATTR_FRAME_SIZE
	.align		4
.L_16:
        /*0024*/ 	.byte	0x04, 0x11
        /*0026*/ 	.short	(.L_18 - .L_17)
	.align		4
.L_17:
        /*0028*/ 	.word	index@(_ZN7cutlass13device_kernelIN5flash11enable_sm90INS1_16FlashAttnFwdSm90INS1_25CollectiveMainloopFwdSm90ILi2EN4cute5tupleIJNS5_1CILi1EEES8_S8_EEENS6_IJNS7_ILi192EEENS7_ILi128EEENS7_ILi64EEEEEELi64ENS_6half_tEfNS_4arch4Sm90ELb1ELb0ELb1ELb1ELb0ELb0ELb0ELb1ELb1ELb1ELb1ELb0EEENS1_21CollectiveEpilogueFwdINS6_IJSA_SC_SB_EEES9_SE_SG_Li384ELb1ELb1ELb1ELb0EEENS1_36VarlenDynamicPersistentTileSchedulerILi192ELi128ELi384ELi128ELb1ELb1ELb1ELb1ELb1ELb1EEEEEEEEEvNT_6ParamsE)
        /*002c*/ 	.word	0x00000000


	//----- nvinfo : EIATTR_REGCOUNT
	.align		4
.L_18:
        /*0030*/ 	.byte	0x04, 0x2f
        /*0032*/ 	.short	(.L_20 - .L_19)
	.align		4
.L_19:
        /*0034*/ 	.word	index@(_ZN7cutlass13device_kernelIN5flash11enable_sm90INS1_16FlashAttnFwdSm90INS1_25CollectiveMainloopFwdSm90ILi2EN4cute5tupleIJNS5_1CILi1EEES8_S8_EEENS6_IJNS7_ILi192EEENS7_ILi128EEENS7_ILi64EEEEEELi64ENS_6half_tEfNS_4arch4Sm90ELb1ELb0ELb1ELb0ELb0ELb0ELb0ELb1ELb1ELb1ELb1ELb0EEENS1_21CollectiveEpilogueFwdINS6_IJSA_SC_SB_EEES9_SE_SG_Li384ELb0ELb1ELb1ELb0EEENS1_19SingleTileSchedulerILb0ELb1ELb1ELi192EEEEEEEEEvNT_6ParamsE)
        /*0038*/ 	.word	0x00000004


	//----- nvinfo : EIATTR_FRAME_SIZE
	.align		4
.L_20:
        /*003c*/ 	.byte	0x04, 0x11
        /*003e*/ 	.short	(.L_22 - .L_21)
	.align		4
.L_21:
        /*0040*/ 	.word	index@(_ZN7cutlass13device_kernelIN5flash11enable_sm90INS1_16FlashAttnFwdSm90INS1_25CollectiveMainloopFwdSm90ILi2EN4cute5tupleIJNS5_1CILi1EEES8_S8_EEENS6_IJNS7_ILi192EEENS7_ILi128EEENS7_ILi64EEEEEELi64ENS_6half_tEfNS_4arch4Sm90ELb1ELb0ELb1ELb0ELb0ELb0ELb0ELb1ELb1ELb1ELb1ELb0EEENS1_21CollectiveEpilogueFwdINS6_IJSA_SC_SB_EEES9_SE_SG_Li384ELb0ELb1ELb1ELb0EEENS1_19SingleTileSchedulerILb0ELb1ELb1ELi192EEEEEEEEEvNT_6ParamsE)
        /*0044*/ 	.word	0x00000000


	//----- nvinfo : EIATTR_REGCOUNT
	.align		4
.L_22:
        /*0048*/ 	.byte	0x04, 0x2f
        /*004a*/ 	.short	(.L_24 - .L_23)
	.align		4
.L_23:
        /*004c*/ 	.word	index@(_ZN7cutlass13device_kernelIN5flash11enable_sm90INS1_16FlashAttnFwdSm90INS1_25CollectiveMainloopFwdSm90ILi2EN4cute5tupleIJNS5_1CILi1EEES8_S8_EEENS6_IJNS7_ILi192EEENS7_ILi128EEENS7_ILi64EEEEEELi64ENS_6half_tEfNS_4arch4Sm90ELb0ELb1ELb1ELb1ELb0ELb1ELb0ELb1ELb1ELb1ELb1ELb0EEENS1_21CollectiveEpilogueFwdINS6_IJSA_SC_SB_EEES9_SE_SG_Li384ELb1ELb1ELb1ELb0EEENS1_36VarlenDynamicPersistentTileSchedulerILi192ELi128ELi384ELi128ELb1ELb1ELb1ELb1ELb0ELb1EEEEEEEEEvNT_6ParamsE)
        /*0050*/ 	.word	0x00000004


	//----- nvinfo : EIATTR_FRAME_SIZE
	.align		4
.L_24:
        /*0054*/ 	.byte	0x04, 0x11
        /*0056*/ 	.short	(.L_26 - .L_25)
	.align		4
.L_25:
        /*0058*/ 	.word	index@(_ZN7cutlass13device_kernelIN5flash11enable_sm90INS1_16FlashAttnFwdSm90INS1_25CollectiveMainloopFwdSm90ILi2EN4cute5tupleIJNS5_1CILi1EEES8_S8_EEENS6_IJNS7_ILi192EEENS7_ILi128EEENS7_ILi64EEEEEELi64ENS_6half_tEfNS_4arch4Sm90ELb0ELb1ELb1ELb1ELb0ELb1ELb0ELb1ELb1ELb1ELb1ELb0EEENS1_21CollectiveEpilogueFwdINS6_IJSA_SC_SB_EEES9_SE_SG_Li384ELb1ELb1ELb1ELb0EEENS1_36VarlenDynamicPersistentTileSchedulerILi192ELi128ELi384ELi128ELb1ELb1ELb1ELb1ELb0ELb1EEEEEEEEEvNT_6ParamsE)
        /*005c*/ 	.word	0x00000000


	//----- nvinfo : EIATTR_REGCOUNT
	.align		4
.L_26:
        /*0060*/ 	.byte	0x04, 0x2f
        /*0062*/ 	.short	(.L_28 - .L_27)
	.align		4
.L_27:
        /*0064*/ 	.word	index@(_ZN7cutlass13device_kernelIN5flash11enable_sm90INS1_16FlashAttnFwdSm90INS1_25CollectiveMainloopFwdSm90ILi2EN4cute5tupleIJNS5_1CILi1EEES8_S8_EEENS6_IJNS7_ILi192EEENS7_ILi128EEENS7_ILi64EEEEEELi64ENS_6half_tEfNS_4arch4Sm90ELb0ELb1ELb1ELb1ELb0ELb0ELb0ELb1ELb1ELb1ELb1ELb0EEENS1_21CollectiveEpilogueFwdINS6_IJSA_SC_SB_EEES9_SE_SG_Li384ELb1ELb1ELb1ELb0EEENS1_36VarlenDynamicPersistentTileSchedulerILi192ELi128ELi384ELi128ELb1ELb1ELb1ELb1ELb0ELb1EEEEEEEEEvNT_6ParamsE)
        /*0068*/ 	.word	0x00000004


	//----- nvinfo : EIATTR_FRAME_SIZE
	.align		4
.L_28:
        /*006c*/ 	.byte	0x04, 0x11
        /*006e*/ 	.short	(.L_30 - .L_29)
	.align		4
.L_29:
        /*0070*/ 	.word	index@(_ZN7cutlass13device_kernelIN5flash11enable_sm90INS1_16FlashAttnFwdSm90INS1_25CollectiveMainloopFwdSm90ILi2EN4cute5tupleIJNS5_1CILi1EEES8_S8_EEENS6_IJNS7_ILi192EEENS7_ILi128EEENS7_ILi64EEEEEELi64ENS_6half_tEfNS_4arch4Sm90ELb0ELb1ELb1ELb1ELb0ELb0ELb0ELb1ELb1ELb1ELb1ELb0EEENS1_21CollectiveEpilogueFwdINS6_IJSA_SC_SB_EEES9_SE_SG_Li384ELb1ELb1ELb1ELb0EEENS1_36VarlenDynamicPersistentTileSchedulerILi192ELi128ELi384ELi128ELb1ELb1ELb1ELb1ELb0ELb1EEEEEEEEEvNT_6ParamsE)
        /*0074*/ 	.word	0x00000000


	//----- nvinfo : EIATTR_REGCOUNT
	.align		4
.L_30:
        /*0078*/ 	.byte	0x04, 0x2f
        /*007a*/ 	.short	(.L_32 - .L_31)
	.align		4
.L_31:
        /*007c*/ 	.word	index@(_ZN7cutlass13device_kernelIN5flash11enable_sm90INS1_16FlashAttnFwdSm90INS1_25CollectiveMainloopFwdSm90ILi2EN4cute5tupleIJNS5_1CILi1EEES8_S8_EEENS6_IJNS7_ILi192EEENS7_ILi128EEENS7_ILi64EEEEEELi64ENS_6half_tEfNS_4arch4Sm90ELb0ELb1ELb1ELb0ELb0ELb0ELb0ELb1ELb1ELb1ELb1ELb0EEENS1_21CollectiveEpilogueFwdINS6_IJSA_SC_SB_EEES9_SE_SG_Li384ELb0ELb1ELb1ELb0EEENS1_19SingleTileSchedulerILb0ELb1ELb1ELi192EEEEEEEEEvNT_6ParamsE)
        /*0080*/ 	.word	0x00000004


	//----- nvinfo : EIATTR_FRAME_SIZE
	.align		4
.L_32:
        /*0084*/ 	.byte	0x04, 0x11
        /*0086*/ 	.short	(.L_34 - .L_33)
	.align		4
.L_33:
        /*0088*/ 	.word	index@(_ZN7cutlass13device_kernelIN5flash11enable_sm90INS1_16FlashAttnFwdSm90INS1_25CollectiveMainloopFwdSm90ILi2EN4cute5tupleIJNS5_1CILi1EEES8_S8_EEENS6_IJNS7_ILi192EEENS7_ILi128EEENS7_ILi64EEEEEELi64ENS_6half_tEfNS_4arch4Sm90ELb0ELb1ELb1ELb0ELb0ELb0ELb0ELb1ELb1ELb1ELb1ELb0EEENS1_21CollectiveEpilogueFwdINS6_IJSA_SC_SB_EEES9_SE_SG_Li384ELb0ELb1ELb1ELb0EEENS1_19SingleTileSchedulerILb0ELb1ELb1ELi192EEEEEEEEEvNT_6ParamsE)
        /*008c*/ 	.word	0x00000000


	//----- nvinfo : EIATTR_REGCOUNT
	.align		4
.L_34:
        /*0090*/ 	.byte	0x04, 0x2f
        /*0092*/ 	.short	(.L_36 - .L_35)
	.align		4
.L_35:
        /*0094*/ 	.word	index@(_ZN7cutlass13device_kernelIN5flash11enable_sm90INS1_16FlashAttnFwdSm90INS1_25CollectiveMainloopFwdSm90ILi2EN4cute5tupleIJNS5_1CILi1EEES8_S8_EEENS6_IJNS7_ILi192EEESA_NS7_ILi64EEEEEELi64ENS_6half_tEfNS_4arch4Sm90ELb0ELb0ELb1ELb1ELb0ELb1ELb0ELb0ELb1ELb1ELb1ELb0EEENS1_21CollectiveEpilogueFwdINS6_IJSA_SB_SA_EEES9_SD_SF_Li384ELb1ELb1ELb1ELb0EEENS1_36VarlenDynamicPersistentTileSchedulerILi192ELi192ELi384ELi128ELb1ELb1ELb1ELb0ELb1ELb1EEEEEEEEEvNT_6ParamsE)
        /*0098*/ 	.word	0x00000004


	//----- nvinfo : EIATTR_FRAME_SIZE
	.align		4
.L_36:
        /*009c*/ 	.byte	0x04, 0x11
        /*009e*/ 	.short	(.L_38 - .L_37)
	.align		4
.L_37:
        /*00a0*/ 	.word	index@(_ZN7cutlass13device_kernelIN5flash11enable_sm90INS1_16FlashAttnFwdSm90INS1_25CollectiveMainloopFwdSm90ILi2EN4cute5tupleIJNS5_1CILi1EEES8_S8_EEENS6_IJNS7_ILi192EEESA_NS7_ILi64EEEEEELi64ENS_6half_tEfNS_4arch4Sm90ELb0ELb0ELb1ELb1ELb0ELb1ELb0ELb0ELb1ELb1ELb1ELb0EEENS1_21CollectiveEpilogueFwdINS6_IJSA_SB_SA_EEES9_SD_SF_Li384ELb1ELb1ELb1ELb0EEENS1_36VarlenDynamicPersistentTileSchedulerILi192ELi192ELi384ELi128ELb1ELb1ELb1ELb0ELb1ELb1EEEEEEEEEvNT_6ParamsE)
        /*00a4*/ 	.word	0x00000000


	//----- nvinfo : EIATTR_REGCOUNT
	.align		4
.L_38:
        /*00a8*/ 	.byte	0x04, 0x2f
        /*00aa*/ 	.short	(.L_40 - .L_39)
	.align		4
.L_39:
        /*00ac*/ 	.word	index@(_ZN7cutlass13device_kernelIN5flash11enable_sm90INS1_16FlashAttnFwdSm90INS1_25CollectiveMainloopFwdSm90ILi2EN4cute5tupleIJNS5_1CILi1EEES8_S8_EEENS6_IJNS7_ILi192EEESA_NS7_ILi64EEEEEELi64ENS_6half_tEfNS_4arch4Sm90ELb0ELb0ELb1ELb1ELb0ELb0ELb0ELb0ELb1ELb1ELb1ELb0EEENS1_21CollectiveEpilogueFwdINS6_IJSA_SB_SA_EEES9_SD_SF_Li384ELb1ELb1ELb1ELb0EEENS1_36VarlenDynamicPersistentTileSchedulerILi192ELi192ELi384ELi128ELb1ELb1ELb1ELb0ELb1ELb1EEEEEEEEEvNT_6ParamsE)
        /*00b0*/ 	.word	0x00000004


	//----- nvinfo : EIATTR_FRAME_SIZE
	.align		4
.L_40:
        /*00b4*/ 	.byte	0x04, 0x11
        /*00b6*/ 	.short	(.L_42 - .L_41)
	.align		4
.L_41:
        /*00b8*/ 	.word	index@(_ZN7cutlass13device_kernelIN5flash11enable_sm90INS1_16FlashAttnFwdSm90INS1_25CollectiveMainloopFwdSm90ILi2EN4cute5tupleIJNS5_1CILi1EEES8_S8_EEENS6_IJNS7_ILi192EEESA_NS7_ILi64EEEEEELi64ENS_6half_tEfNS_4arch4Sm90ELb0ELb0ELb1ELb1ELb0ELb0ELb0ELb0ELb1ELb1ELb1ELb0EEENS1_21CollectiveEpilogueFwdINS6_IJSA_SB_SA_EEES9_SD_SF_Li384ELb1ELb1ELb1ELb0EEENS1_36VarlenDynamicPersistentTileSchedulerILi192ELi192ELi384ELi128ELb1ELb1ELb1ELb0ELb1ELb1EEEEEEEEEvNT_6ParamsE)
        /*00bc*/ 	.word	0x00000000


	//----- nvinfo : EIATTR_REGCOUNT
	.align		4
.L_42:
        /*00c0*/ 	.byte	0x04, 0x2f
        /*00c2*/ 	.short	(.L_44 - .L_43)
	.align		4
.L_43:
        /*00c4*/ 	.word	index@(_ZN7cutlass13device_kernelIN5flash11enable_sm90INS1_16FlashAttnFwdSm90INS1_25CollectiveMainloopFwdSm90ILi2EN4cute5tupleIJNS5_1CILi1EEES8_S8_EEENS6_IJNS7_ILi192EEESA_NS7_ILi64EEEEEELi64ENS_6half_tEfNS_4arch4Sm90ELb0ELb0ELb1ELb0ELb0ELb0ELb0ELb0ELb1ELb1ELb1ELb0EEENS1_21CollectiveEpilogueFwdINS6_IJSA_SB_SA_EEES9_SD_SF_Li384ELb0ELb1ELb1ELb0EEENS1_19SingleTileSchedulerILb0ELb1ELb1ELi192EEEEEEEEEvNT_6ParamsE)
        /*00c8*/ 	.word	0x00000004


	//----- nvinfo : EIATTR_FRAME_SIZE
	.align		4
.L_44:
        /*00cc*/ 	.byte	0x04, 0x11
        /*00ce*/ 	.short	(.L_46 - .L_45)
	.align		4
.L_45:
        /*00d0*/ 	.word	index@(_ZN7cutlass13device_kernelIN5flash11enable_sm90INS1_16FlashAttnFwdSm90INS1_25CollectiveMainloopFwdSm90ILi2EN4cute5tupleIJNS5_1CILi1EEES8_S8_EEENS6_IJNS7_ILi192EEESA_NS7_ILi64EEEEEELi64ENS_6half_tEfNS_4arch4Sm90ELb0ELb0ELb1ELb0ELb0ELb0ELb0ELb0ELb1ELb1ELb1ELb0EEENS1_21CollectiveEpilogueFwdINS6_IJSA_SB_SA_EEES9_SD_SF_Li384ELb0ELb1ELb1ELb0EEENS1_19SingleTileSchedulerILb0ELb1ELb1ELi192EEEEEEEEEvNT_6ParamsE)
        /*00d4*/ 	.word	0x00000000


	//----- nvinfo : EIATTR_MIN_STACK_SIZE
	.align		4
.L_46:
        /*00d8*/ 	.byte	0x04, 0x12
        /*00da*/ 	.short	(.L_48 - .L_47)
	.align		4
.L_47:
        /*00dc*/ 	.word	index@(_ZN7cutlass13device_kernelIN5flash11enable_sm90INS1_16FlashAttnFwdSm90INS1_25CollectiveMainloopFwdSm90ILi2EN4cute5tupleIJNS5_1CILi1EEES8_S8_EEENS6_IJNS7_ILi192EEESA_NS7_ILi64EEEEEELi64ENS_6half_tEfNS_4arch4Sm90ELb0ELb0ELb1ELb0ELb0ELb0ELb0ELb0ELb1ELb1ELb1ELb0EEENS1_21CollectiveEpilogueFwdINS6_IJSA_SB_SA_EEES9_SD_SF_Li384ELb0ELb1ELb1ELb0EEENS1_19SingleTileSchedulerILb0ELb1ELb1ELi192EEEEEEEEEvNT_6ParamsE)
        /*00e0*/ 	.word	0x00000000


	//----- nvinfo : EIATTR_MIN_STACK_SIZE
	.align		4
.L_48:
        /*00e4*/ 	.byte	0x04, 0x12
        /*00e6*/ 	.short	(.L_50 - .L_49)
	.align		4
.L_49:
        /*00e8*/ 	.word	index@(_ZN7cutlass13device_kernelIN5flash11enable_sm90INS1_16FlashAttnFwdSm90INS1_25CollectiveMainloopFwdSm90ILi2EN4cute5tupleIJNS5_1CILi1EEES8_S8_EEENS6_IJNS7_ILi192EEESA_NS7_ILi64EEEEEELi64ENS_6half_tEfNS_4arch4Sm90ELb0ELb0ELb1ELb1ELb0ELb0ELb0ELb0ELb1ELb1ELb1ELb0EEENS1_21CollectiveEpilogueFwdINS6_IJSA_SB_SA_EEES9_SD_SF_Li384ELb1ELb1ELb1ELb0EEENS1_36VarlenDynamicPersistentTileSchedulerILi192ELi192ELi384ELi128ELb1ELb1ELb1ELb0ELb1ELb1EEEEEEEEEvNT_6ParamsE)
        /*00ec*/ 	.word	0x00000000


	//----- nvinfo : EIATTR_MIN_STACK_SIZE
	.align		4
.L_50:
        /*00f0*/ 	.byte	0x04, 0x12
        /*00f2*/ 	.short	(.L_52 - .L_51)
	.align		4
.L_51:
        /*00f4*/ 	.word	index@(_ZN7cutlass13device_kernelIN5flash11enable_sm90INS1_16FlashAttnFwdSm90INS1_25CollectiveMainloopFwdSm90ILi2EN4cute5tupleIJNS5_1CILi1EEES8_S8_EEENS6_IJNS7_ILi192EEESA_NS7_ILi64EEEEEELi64ENS_6half_tEfNS_4arch4Sm90ELb0ELb0ELb1ELb1ELb0ELb1ELb0ELb0ELb1ELb1ELb1ELb0EEENS1_21CollectiveEpilogueFwdINS6_IJSA_SB_SA_EEES9_SD_SF_Li384ELb1ELb1ELb1ELb0EEENS1_36VarlenDynamicPersistentTileSchedulerILi192ELi192ELi384ELi128ELb1ELb1ELb1ELb0ELb1ELb1EEEEEEEEEvNT_6ParamsE)
        /*00f8*/ 	.word	0x00000000


	//----- nvinfo : EIATTR_MIN_STACK_SIZE
	.align		4
.L_52:
        /*00fc*/ 	.byte	0x04, 0x12
        /*00fe*/ 	.short	(.L_54 - .L_53)
	.align		4
.L_53:
        /*0100*/ 	.word	index@(_ZN7cutlass13device_kernelIN5flash11enable_sm90INS1_16FlashAttnFwdSm90INS1_25CollectiveMainloopFwdSm90ILi2EN4cute5tupleIJNS5_1CILi1EEES8_S8_EEENS6_IJNS7_ILi192EEENS7_ILi128EEENS7_ILi64EEEEEELi64ENS_6half_tEfNS_4arch4Sm90ELb0ELb1ELb1ELb0ELb0ELb0ELb0ELb1ELb1ELb1ELb1ELb0EEENS1_21CollectiveEpilogueFwdINS6_IJSA_SC_SB_EEES9_SE_SG_Li384ELb0ELb1ELb1ELb0EEENS1_19SingleTileSchedulerILb0ELb1ELb1ELi192EEEEEEEEEvNT_6ParamsE)
        /*0104*/ 	.word	0x00000000


	//----- nvinfo : EIATTR_MIN_STACK_SIZE
	.align		4
.L_54:
        /*0108*/ 	.byte	0x04, 0x12
        /*010a*/ 	.short	(.L_56 - .L_55)
	.align		4
.L_55:
        /*010c*/ 	.word	index@(_ZN7cutlass13device_kernelIN5flash11enable_sm90INS1_16FlashAttnFwdSm90INS1_25CollectiveMainloopFwdSm90ILi2EN4cute5tupleIJNS5_1CILi1EEES8_S8_EEENS6_IJNS7_ILi192EEENS7_ILi128EEENS7_ILi64EEEEEELi64ENS_6half_tEfNS_4arch4Sm90ELb0ELb1ELb1ELb1ELb0ELb0ELb0ELb1ELb1ELb1ELb1ELb0EEENS1_21CollectiveEpilogueFwdINS6_IJSA_SC_SB_EEES9_SE_SG_Li384ELb1ELb1ELb1ELb0EEENS1_36VarlenDynamicPersistentTileSchedulerILi192ELi128ELi384ELi128ELb1ELb1ELb1ELb1ELb0ELb1EEEEEEEEEvNT_6ParamsE)
        /*0110*/ 	.word	0x00000000


	//----- nvinfo : EIATTR_MIN_STACK_SIZE
	.align		4
.L_56:
        /*0114*/ 	.byte	0x04, 0x12
        /*0116*/ 	.short	(.L_58 - .L_57)
	.align		4
.L_57:
        /*0118*/ 	.word	index@(_ZN7cutlass13device_kernelIN5flash11enable_sm90INS1_16FlashAttnFwdSm90INS1_25CollectiveMainloopFwdSm90ILi2EN4cute5tupleIJNS5_1CILi1EEES8_S8_EEENS6_IJNS7_ILi192EEENS7_ILi128EEENS7_ILi64EEEEEELi64ENS_6half_tEfNS_4arch4Sm90ELb0ELb1ELb1ELb1ELb0ELb1ELb0ELb1ELb1ELb1ELb1ELb0EEENS1_21CollectiveEpilogueFwdINS6_IJSA_SC_SB_EEES9_SE_SG_Li384ELb1ELb1ELb1ELb0EEENS1_36VarlenDynamicPersistentTileSchedulerILi192ELi128ELi384ELi128ELb1ELb1ELb1ELb1ELb0ELb1EEEEEEEEEvNT_6ParamsE)
        /*011c*/ 	.word	0x00000000


	//----- nvinfo : EIATTR_MIN_STACK_SIZE
	.align		4
.L_58:
        /*0120*/ 	.byte	0x04, 0x12
        /*0122*/ 	.short	(.L_60 - .L_59)
	.align		4
.L_59:
        /*0124*/ 	.word	index@(_ZN7cutlass13device_kernelIN5flash11enable_sm90INS1_16FlashAttnFwdSm90INS1_25CollectiveMainloopFwdSm90ILi2EN4cute5tupleIJNS5_1CILi1EEES8_S8_EEENS6_IJNS7_ILi192EEENS7_ILi128EEENS7_ILi64EEEEEELi64ENS_6half_tEfNS_4arch4Sm90ELb1ELb0ELb1ELb0ELb0ELb0ELb0ELb1ELb1ELb1ELb1ELb0EEENS1_21CollectiveEpilogueFwdINS6_IJSA_SC_SB_EEES9_SE_SG_Li384ELb0ELb1ELb1ELb0EEENS1_19SingleTileSchedulerILb0ELb1ELb1ELi192EEEEEEEEEvNT_6ParamsE)
        /*0128*/ 	.word	0x00000000


	//----- nvinfo : EIATTR_MIN_STACK_SIZE
	.align		4
.L_60:
        /*012c*/ 	.byte	0x04, 0x12
        /*012e*/ 	.short	(.L_62 - .L_61)
	.align		4
.L_61:
        /*0130*/ 	.word	index@(_ZN7cutlass13device_kernelIN5flash11enable_sm90INS1_16FlashAttnFwdSm90INS1_25CollectiveMainloopFwdSm90ILi2EN4cute5tupleIJNS5_1CILi1EEES8_S8_EEENS6_IJNS7_ILi192EEENS7_ILi128EEENS7_ILi64EEEEEELi64ENS_6half_tEfNS_4arch4Sm90ELb1ELb0ELb1ELb1ELb0ELb0ELb0ELb1ELb1ELb1ELb1ELb0EEENS1_21CollectiveEpilogueFwdINS6_IJSA_SC_SB_EEES9_SE_SG_Li384ELb1ELb1ELb1ELb0EEENS1_36VarlenDynamicPersistentTileSchedulerILi192ELi128ELi384ELi128ELb1ELb1ELb1ELb1ELb1ELb1EEEEEEEEEvNT_6ParamsE)
        /*0134*/ 	.word	0x00000000


	//----- nvinfo : EIATTR_MIN_STACK_SIZE
	.align		4
.L_62:
        /*0138*/ 	.byte	0x04, 0x12
        /*013a*/ 	.short	(.L_64 - .L_63)
	.align		4
.L_63:
        /*013c*/ 	.word	index@(_ZN7cutlass13device_kernelIN5flash11enable_sm90INS1_16FlashAttnFwdSm90INS1_25CollectiveMainloopFwdSm90ILi2EN4cute5tupleIJNS5_1CILi1EEES8_S8_EEENS6_IJNS7_ILi192EEENS7_ILi128EEENS7_ILi64EEEEEELi64ENS_6half_tEfNS_4arch4Sm90ELb1ELb0ELb1ELb1ELb0ELb1ELb0ELb1ELb1ELb1ELb1ELb0EEENS1_21CollectiveEpilogueFwdINS6_IJSA_SC_SB_EEES9_SE_SG_Li384ELb1ELb1ELb1ELb0EEENS1_36VarlenDynamicPersistentTileSchedulerILi192ELi128ELi384ELi128ELb1ELb1ELb1ELb1ELb1ELb1EEEEEEEEEvNT_6ParamsE)
        /*0140*/ 	.word	0x00000000
.L_64:


//--------------------- .nv.compat                --------------------------
	.section	.nv.compat,"",@"SHT_CUDA_COMPAT_INFO"
	.align	4
        /*0000*/ 	.byte	0x02, 0x09, 0x01, 0x00, 0x02, 0x02, 0x01, 0x00, 0x02, 0x05, 0x05, 0x00, 0x03, 0x07, 0x01, 0x01
        /*0010*/ 	.byte	0x02, 0x03, 0x00, 0x00, 0x02, 0x06, 0x01, 0x00, 0x04, 0x0b, 0x08, 0x00, 0x00, 0x00, 0x00, 0x00
        /*0020*/ 	.byte	0x00, 0x00, 0x00, 0x00


//--------------------- .nv.info._ZN7cutlass13device_kernelIN5flash11enable_sm90INS1_16FlashAttnFwdSm90INS1_25CollectiveMainloopFwdSm90ILi2EN4cute5tupleIJNS5_1CILi1EEES8_S8_EEENS6_IJNS7_ILi192EEESA_NS7_ILi64EEEEEELi64ENS_6half_tEfNS_4arch4Sm90ELb0ELb0ELb1ELb0ELb0ELb0ELb0ELb0ELb1ELb1ELb1ELb0EEENS1_21CollectiveEpilogueFwdINS6_IJSA_SB_SA_EEES9_SD_SF_Li384ELb0ELb1ELb1ELb0EEENS1_19SingleTileSchedulerILb0ELb1ELb1ELi192EEEEEEEEEvNT_6ParamsE --------------------------
	.section	.nv.info._ZN7cutlass13device_kernelIN5flash11enable_sm90INS1_16FlashAttnFwdSm90INS1_25CollectiveMainloopFwdSm90ILi2EN4cute5tupleIJNS5_1CILi1EEES8_S8_EEENS6_IJNS7_ILi192EEESA_NS7_ILi64EEEEEELi64ENS_6half_tEfNS_4arch4Sm90ELb0ELb0ELb1ELb0ELb0ELb0ELb0ELb0ELb1ELb1ELb1ELb0EEENS1_21CollectiveEpilogueFwdINS6_IJSA_SB_SA_EEES9_SD_SF_Li384ELb0ELb1ELb1ELb0EEENS1_19SingleTileSchedulerILb0ELb1ELb1ELi192EEEEEEEEEvNT_6ParamsE,"",@"SHT_CUDA_INFO"
	.sectionflags	@""
	.align	4


	//----- nvinfo : EIATTR_CUDA_API_VERSION
	.align		4
        /*0000*/ 	.byte	0x04, 0x37
        /*0002*/ 	.short	(.L_66 - .L_65)
.L_65:
        /*0004*/ 	.word	0x00000082


	//----- nvinfo : EIATTR_KPARAM_INFO
	.align		4
.L_66:
        /*0008*/ 	.byte	0x04, 0x17
        /*000a*/ 	.short	(.L_68 - .L_67)
.L_67:
        /*000c*/ 	.word	0x00000000
        /*0010*/ 	.short	0x0000
        /*0012*/ 	.short	0x0000
        /*0014*/ 	.byte	0x00, 0xf0, 0x01, 0x28


	//----- nvinfo : EIATTR_SPARSE_MMA_MASK
	.align		4
.L_68:
        /*0018*/ 	.byte	0x03, 0x50
        /*001a*/ 	.short	0x0000


	//----- nvinfo : EIATTR_MAXREG_COUNT
	.align		4
        /*001c*/ 	.byte	0x03, 0x1b
        /*001e*/ 	.short	0x0080


	//----- nvinfo : EIATTR_MERCURY_ISA_VERSION
	.align		4
        /*0020*/ 	.byte	0x03, 0x5f
        /*0022*/ 	.short	0x0101


	//----- nvinfo : EIATTR_VRC_CTA_INIT_COUNT
	.align		4
        /*0024*/ 	.byte	0x02, 0x4a
	.zero		1
	.zero		1


	//----- nvinfo : EIATTR_EXIT_INSTR_OFFSETS
	.align		4
        /*0028*/ 	.byte	0x04, 0x1c
        /*002a*/ 	.short	(.L_70 - .L_69)


	//   ....[0]....
.L_69:
        /*002c*/ 	.word	0x00000010


	//----- nvinfo : EIATTR_MAX_THREADS
	.align		4
.L_70:
        /*0030*/ 	.byte	0x04, 0x05
        /*0032*/ 	.short	(.L_72 - .L_71)
.L_71:
        /*0034*/ 	.word	0x00000200
        /*0038*/ 	.word	0x00000001
        /*003c*/ 	.word	0x00000001


	//----- nvinfo : EIATTR_CBANK_PARAM_SIZE
	.align		4
.L_72:
        /*0040*/ 	.byte	0x03, 0x19
        /*0042*/ 	.short	0x0a00


	//----- nvinfo : EIATTR_PARAM_CBANK
	.align		4
        /*0044*/ 	.byte	0x04, 0x0a
        /*0046*/ 	.short	(.L_74 - .L_73)
	.align		4
.L_73:
        /*0048*/ 	.word	index@(.nv.constant0._ZN7cutlass13device_kernelIN5flash11enable_sm90INS1_16FlashAttnFwdSm90INS1_25CollectiveMainloopFwdSm90ILi2EN4cute5tupleIJNS5_1CILi1EEES8_S8_EEENS6_IJNS7_ILi192EEESA_NS7_ILi64EEEEEELi64ENS_6half_tEfNS_4arch4Sm90ELb0ELb0ELb1ELb0ELb0ELb0ELb0ELb0ELb1ELb1ELb1ELb0EEENS1_21CollectiveEpilogueFwdINS6_IJSA_SB_SA_EEES9_SD_SF_Li384ELb0ELb1ELb1ELb0EEENS1_19SingleTileSchedulerILb0ELb1ELb1ELi192EEEEEEEEEvNT_6ParamsE)
        /*004c*/ 	.short	0x0380
        /*004e*/ 	.short	0x0a00


	//----- nvinfo : EIATTR_SW_WAR
	.align		4
.L_74:
        /*0050*/ 	.byte	0x04, 0x36
        /*0052*/ 	.short	(.L_76 - .L_75)
.L_75:
        /*0054*/ 	.word	0x00000008
.L_76:


//--------------------- .nv.info._ZN7cutlass13device_kernelIN5flash11enable_sm90INS1_16FlashAttnFwdSm90INS1_25CollectiveMainloopFwdSm90ILi2EN4cute5tupleIJNS5_1CILi1EEES8_S8_EEENS6_IJNS7_ILi192EEESA_NS7_ILi64EEEEEELi64ENS_6half_tEfNS_4arch4Sm90ELb0ELb0ELb1ELb1ELb0ELb0ELb0ELb0ELb1ELb1ELb1ELb0EEENS1_21CollectiveEpilogueFwdINS6_IJSA_SB_SA_EEES9_SD_SF_Li384ELb1ELb1ELb1ELb0EEENS1_36VarlenDynamicPersistentTileSchedulerILi192ELi192ELi384ELi128ELb1ELb1ELb1ELb0ELb1ELb1EEEEEEEEEvNT_6ParamsE --------------------------
	.section	.nv.info._ZN7cutlass13device_kernelIN5flash11enable_sm90INS1_16FlashAttnFwdSm90INS1_25CollectiveMainloopFwdSm90ILi2EN4cute5tupleIJNS5_1CILi1EEES8_S8_EEENS6_IJNS7_ILi192EEESA_NS7_ILi64EEEEEELi64ENS_6half_tEfNS_4arch4Sm90ELb0ELb0ELb1ELb1ELb0ELb0ELb0ELb0ELb1ELb1ELb1ELb0EEENS1_21CollectiveEpilogueFwdINS6_IJSA_SB_SA_EEES9_SD_SF_Li384ELb1ELb1ELb1ELb0EEENS1_36VarlenDynamicPersistentTileSchedulerILi192ELi192ELi384ELi128ELb1ELb1ELb1ELb0ELb1ELb1EEEEEEEEEvNT_6ParamsE,"",@"SHT_CUDA_INFO"
	.sectionflags	@""
	.align	4


	//----- nvinfo : EIATTR_CUDA_API_VERSION
	.align		4
        /*0000*/ 	.byte	0x04, 0x37
        /*0002*/ 	.short	(.L_78 - .L_77)
.L_77:
        /*0004*/ 	.word	0x00000082


	//----- nvinfo : EIATTR_KPARAM_INFO
	.align		4
.L_78:
        /*0008*/ 	.byte	0x04, 0x17
        /*000a*/ 	.short	(.L_80 - .L_79)
.L_79:
        /*000c*/ 	.word	0x00000000
        /*0010*/ 	.short	0x0000
        /*0012*/ 	.short	0x0000
        /*0014*/ 	.byte	0x00, 0xf0, 0x01, 0x2a


	//----- nvinfo : EIATTR_SPARSE_MMA_MASK
	.align		4
.L_80:
        /*0018*/ 	.byte	0x03, 0x50
        /*001a*/ 	.short	0x0000


	//----- nvinfo : EIATTR_MAXREG_COUNT
	.align		4
        /*001c*/ 	.byte	0x03, 0x1b
        /*001e*/ 	.short	0x0080


	//----- nvinfo : EIATTR_MERCURY_ISA_VERSION
	.align		4
        /*0020*/ 	.byte	0x03, 0x5f
        /*0022*/ 	.short	0x0101


	//----- nvinfo : EIATTR_VRC_CTA_INIT_COUNT
	.align		4
        /*0024*/ 	.byte	0x02, 0x4a
	.zero		1
	.zero		1


	//----- nvinfo : EIATTR_EXIT_INSTR_OFFSETS
	.align		4
        /*0028*/ 	.byte	0x04, 0x1c
        /*002a*/ 	.short	(.L_82 - .L_81)


	//   ....[0]....
.L_81:
        /*002c*/ 	.word	0x00000010


	//----- nvinfo : EIATTR_MAX_THREADS
	.align		4
.L_82:
        /*0030*/ 	.byte	0x04, 0x05
        /*0032*/ 	.short	(.L_84 - .L_83)
.L_83:
        /*0034*/ 	.word	0x00000200
        /*0038*/ 	.word	0x00000001
        /*003c*/ 	.word	0x00000001


	//----- nvinfo : EIATTR_CBANK_PARAM_SIZE
	.align		4
.L_84:
        /*0040*/ 	.byte	0x03, 0x19
        /*0042*/ 	.short	0x0a80


	//----- nvinfo : EIATTR_PARAM_CBANK
	.align		4
        /*0044*/ 	.byte	0x04, 0x0a
        /*0046*/ 	.short	(.L_86 - .L_85)
	.align		4
.L_85:
        /*0048*/ 	.word	index@(.nv.constant0._ZN7cutlass13device_kernelIN5flash11enable_sm90INS1_16FlashAttnFwdSm90INS1_25CollectiveMainloopFwdSm90ILi2EN4cute5tupleIJNS5_1CILi1EEES8_S8_EEENS6_IJNS7_ILi192EEESA_NS7_ILi64EEEEEELi64ENS_6half_tEfNS_4arch4Sm90ELb0ELb0ELb1ELb1ELb0ELb0ELb0ELb0ELb1ELb1ELb1ELb0EEENS1_21CollectiveEpilogueFwdINS6_IJSA_SB_SA_EEES9_SD_SF_Li384ELb1ELb1ELb1ELb0EEENS1_36VarlenDynamicPersistentTileSchedulerILi192ELi192ELi384ELi128ELb1ELb1ELb1ELb0ELb1ELb1EEEEEEEEEvNT_6ParamsE)
        /*004c*/ 	.short	0x0380
        /*004e*/ 	.short	0x0a80


	//----- nvinfo : EIATTR_SW_WAR
	.align		4
.L_86:
        /*0050*/ 	.byte	0x04, 0x36
        /*0052*/ 	.short	(.L_88 - .L_87)
.L_87:
        /*0054*/ 	.word	0x00000008
.L_88:


//--------------------- .nv.info._ZN7cutlass13device_kernelIN5flash11enable_sm90INS1_16FlashAttnFwdSm90INS1_25CollectiveMainloopFwdSm90ILi2EN4cute5tupleIJNS5_1CILi1EEES8_S8_EEENS6_IJNS7_ILi192EEESA_NS7_ILi64EEEEEELi64ENS_6half_tEfNS_4arch4Sm90ELb0ELb0ELb1ELb1ELb0ELb1ELb0ELb0ELb1ELb1ELb1ELb0EEENS1_21CollectiveEpilogueFwdINS6_IJSA_SB_SA_EEES9_SD_SF_Li384ELb1ELb1ELb1ELb0EEENS1_36VarlenDynamicPersistentTileSchedulerILi192ELi192ELi384ELi128ELb1ELb1ELb1ELb0ELb1ELb1EEEEEEEEEvNT_6ParamsE --------------------------
	.section	.nv.info._ZN7cutlass13device_kernelIN5flash11enable_sm90INS1_16FlashAttnFwdSm90INS1_25CollectiveMainloopFwdSm90ILi2EN4cute5tupleIJNS5_1CILi1EEES8_S8_EEENS6_IJNS7_ILi192EEESA_NS7_ILi64EEEEEELi64ENS_6half_tEfNS_4arch4Sm90ELb0ELb0ELb1ELb1ELb0ELb1ELb0ELb0ELb1ELb1ELb1ELb0EEENS1_21CollectiveEpilogueFwdINS6_IJSA_SB_SA_EEES9_SD_SF_Li384ELb1ELb1ELb1ELb0EEENS1_36VarlenDynamicPersistentTileSchedulerILi192ELi192ELi384ELi128ELb1ELb1ELb1ELb0ELb1ELb1EEEEEEEEEvNT_6ParamsE,"",@"SHT_CUDA_INFO"
	.sectionflags	@""
	.align	4


	//----- nvinfo : EIATTR_CUDA_API_VERSION
	.align		4
        /*0000*/ 	.byte	0x04, 0x37
        /*0002*/ 	.short	(.L_90 - .L_89)
.L_89:
        /*0004*/ 	.word	0x00000082


	//----- nvinfo : EIATTR_KPARAM_INFO
	.align		4
.L_90:
        /*0008*/ 	.byte	0x04, 0x17
        /*000a*/ 	.short	(.L_92 - .L_91)
.L_91:
        /*000c*/ 	.word	0x00000000
        /*0010*/ 	.short	0x0000
        /*0012*/ 	.short	0x0000
        /*0014*/ 	.byte	0x00, 0xf0, 0x01, 0x2a


	//----- nvinfo : EIATTR_SPARSE_MMA_MASK
	.align		4
.L_92:
        /*0018*/ 	.byte	0x03, 0x50
        /*001a*/ 	.short	0x0000


	//----- nvinfo : EIATTR_MAXREG_COUNT
	.align		4
        /*001c*/ 	.byte	0x03, 0x1b
        /*001e*/ 	.short	0x0080


	//----- nvinfo : EIATTR_MERCURY_ISA_VERSION
	.align		4
        /*0020*/ 	.byte	0x03, 0x5f
        /*0022*/ 	.short	0x0101


	//----- nvinfo : EIATTR_VRC_CTA_INIT_COUNT
	.align		4
        /*0024*/ 	.byte	0x02, 0x4a
	.zero		1
	.zero		1


	//----- nvinfo : EIATTR_EXIT_INSTR_OFFSETS
	.align		4
        /*0028*/ 	.byte	0x04, 0x1c
        /*002a*/ 	.short	(.L_94 - .L_93)


	//   ....[0]....
.L_93:
        /*002c*/ 	.word	0x00000010


	//----- nvinfo : EIATTR_MAX_THREADS
	.align		4
.L_94:
        /*0030*/ 	.byte	0x04, 0x05
        /*0032*/ 	.short	(.L_96 - .L_95)
.L_95:
        /*0034*/ 	.word	0x00000200
        /*0038*/ 	.word	0x00000001
        /*003c*/ 	.word	0x00000001


	//----- nvinfo : EIATTR_CBANK_PARAM_SIZE
	.align		4
.L_96:
        /*0040*/ 	.byte	0x03, 0x19
        /*0042*/ 	.short	0x0a80


	//----- nvinfo : EIATTR_PARAM_CBANK
	.align		4
        /*0044*/ 	.byte	0x04, 0x0a
        /*0046*/ 	.short	(.L_98 - .L_97)
	.align		4
.L_97:
        /*0048*/ 	.word	index@(.nv.constant0._ZN7cutlass13device_kernelIN5flash11enable_sm90INS1_16FlashAttnFwdSm90INS1_25CollectiveMainloopFwdSm90ILi2EN4cute5tupleIJNS5_1CILi1EEES8_S8_EEENS6_IJNS7_ILi192EEESA_NS7_ILi64EEEEEELi64ENS_6half_tEfNS_4arch4Sm90ELb0ELb0ELb1ELb1ELb0ELb1ELb0ELb0ELb1ELb1ELb1ELb0EEENS1_21CollectiveEpilogueFwdINS6_IJSA_SB_SA_EEES9_SD_SF_Li384ELb1ELb1ELb1ELb0EEENS1_36VarlenDynamicPersistentTileSchedulerILi192ELi192ELi384ELi128ELb1ELb1ELb1ELb0ELb1ELb1EEEEEEEEEvNT_6ParamsE)
        /*004c*/ 	.short	0x0380
        /*004e*/ 	.short	0x0a80


	//----- nvinfo : EIATTR_SW_WAR
	.align		4
.L_98:
        /*0050*/ 	.byte	0x04, 0x36
        /*0052*/ 	.short	(.L_100 - .L_99)
.L_99:
        /*0054*/ 	.word	0x00000008
.L_100:


//--------------------- .nv.info._ZN7cutlass13device_kernelIN5flash11enable_sm90INS1_16FlashAttnFwdSm90INS1_25CollectiveMainloopFwdSm90ILi2EN4cute5tupleIJNS5_1CILi1EEES8_S8_EEENS6_IJNS7_ILi192EEENS7_ILi128EEENS7_ILi64EEEEEELi64ENS_6half_tEfNS_4arch4Sm90ELb0ELb1ELb1ELb0ELb0ELb0ELb0ELb1ELb1ELb1ELb1ELb0EEENS1_21CollectiveEpilogueFwdINS6_IJSA_SC_SB_EEES9_SE_SG_Li384ELb0ELb1ELb1ELb0EEENS1_19SingleTileSchedulerILb0ELb1ELb1ELi192EEEEEEEEEvNT_6ParamsE --------------------------
	.section	.nv.info._ZN7cutlass13device_kernelIN5flash11enable_sm90INS1_16FlashAttnFwdSm90INS1_25CollectiveMainloopFwdSm90ILi2EN4cute5tupleIJNS5_1CILi1EEES8_S8_EEENS6_IJNS7_ILi192EEENS7_ILi128EEENS7_ILi64EEEEEELi64ENS_6half_tEfNS_4arch4Sm90ELb0ELb1ELb1ELb0ELb0ELb0ELb0ELb1ELb1ELb1ELb1ELb0EEENS1_21CollectiveEpilogueFwdINS6_IJSA_SC_SB_EEES9_SE_SG_Li384ELb0ELb1ELb1ELb0EEENS1_19SingleTileSchedulerILb0ELb1ELb1ELi192EEEEEEEEEvNT_6ParamsE,"",@"SHT_CUDA_INFO"
	.sectionflags	@""
	.align	4


	//----- nvinfo : EIATTR_CUDA_API_VERSION
	.align		4
        /*0000*/ 	.byte	0x04, 0x37
        /*0002*/ 	.short	(.L_102 - .L_101)
.L_101:
        /*0004*/ 	.word	0x00000082


	//----- nvinfo : EIATTR_KPARAM_INFO
	.align		4
.L_102:
        /*0008*/ 	.byte	0x04, 0x17
        /*000a*/ 	.short	(.L_104 - .L_103)
.L_103:
        /*000c*/ 	.word	0x00000000
        /*0010*/ 	.short	0x0000
        /*0012*/ 	.short	0x0000
        /*0014*/ 	.byte	0x00, 0xf0, 0x01, 0x28


	//----- nvinfo : EIATTR_SPARSE_MMA_MASK
	.align		4
.L_104:
        /*0018*/ 	.byte	0x03, 0x50
        /*001a*/ 	.short	0x0000


	//----- nvinfo : EIATTR_MAXREG_COUNT
	.align		4
        /*001c*/ 	.byte	0x03, 0x1b
        /*001e*/ 	.short	0x0080


	//----- nvinfo : EIATTR_MERCURY_ISA_VERSION
	.align		4
        /*0020*/ 	.byte	0x03, 0x5f
        /*0022*/ 	.short	0x0101


	//----- nvinfo : EIATTR_VRC_CTA_INIT_COUNT
	.align		4
        /*0024*/ 	.byte	0x02, 0x4a
	.zero		1
	.zero		1


	//----- nvinfo : EIATTR_EXIT_INSTR_OFFSETS
	.align		4
        /*0028*/ 	.byte	0x04, 0x1c
        /*002a*/ 	.short	(.L_106 - .L_105)


	//   ....[0]....
.L_105:
        /*002c*/ 	.word	0x00000010


	//----- nvinfo : EIATTR_MAX_THREADS
	.align		4
.L_106:
        /*0030*/ 	.byte	0x04, 0x05
        /*0032*/ 	.short	(.L_108 - .L_107)
.L_107:
        /*0034*/ 	.word	0x00000200
        /*0038*/ 	.word	0x00000001
        /*003c*/ 	.word	0x00000001


	//----- nvinfo : EIATTR_CBANK_PARAM_SIZE
	.align		4
.L_108:
        /*0040*/ 	.byte	0x03, 0x19
        /*0042*/ 	.short	0x0a00


	//----- nvinfo : EIATTR_PARAM_CBANK
	.align		4
        /*0044*/ 	.byte	0x04, 0x0a
        /*0046*/ 	.short	(.L_110 - .L_109)
	.align		4
.L_109:
        /*0048*/ 	.word	index@(.nv.constant0._ZN7cutlass13device_kernelIN5flash11enable_sm90INS1_16FlashAttnFwdSm90INS1_25CollectiveMainloopFwdSm90ILi2EN4cute5tupleIJNS5_1CILi1EEES8_S8_EEENS6_IJNS7_ILi192EEENS7_ILi128EEENS7_ILi64EEEEEELi64ENS_6half_tEfNS_4arch4Sm90ELb0ELb1ELb1ELb0ELb0ELb0ELb0ELb1ELb1ELb1ELb1ELb0EEENS1_21CollectiveEpilogueFwdINS6_IJSA_SC_SB_EEES9_SE_SG_Li384ELb0ELb1ELb1ELb0EEENS1_19SingleTileSchedulerILb0ELb1ELb1ELi192EEEEEEEEEvNT_6ParamsE)
        /*004c*/ 	.short	0x0380
        /*004e*/ 	.short	0x0a00


	//----- nvinfo : EIATTR_SW_WAR
	.align		4
.L_110:
        /*0050*/ 	.byte	0x04, 0x36
        /*0052*/ 	.short	(.L_112 - .L_111)
.L_111:
        /*0054*/ 	.word	0x00000008
.L_112:


//--------------------- .nv.info._ZN7cutlass13device_kernelIN5flash11enable_sm90INS1_16FlashAttnFwdSm90INS1_25CollectiveMainloopFwdSm90ILi2EN4cute5tupleIJNS5_1CILi1EEES8_S8_EEENS6_IJNS7_ILi192EEENS7_ILi128EEENS7_ILi64EEEEEELi64ENS_6half_tEfNS_4arch4Sm90ELb0ELb1ELb1ELb1ELb0ELb0ELb0ELb1ELb1ELb1ELb1ELb0EEENS1_21CollectiveEpilogueFwdINS6_IJSA_SC_SB_EEES9_SE_SG_Li384ELb1ELb1ELb1ELb0EEENS1_36VarlenDynamicPersistentTileSchedulerILi192ELi128ELi384ELi128ELb1ELb1ELb1ELb1ELb0ELb1EEEEEEEEEvNT_6ParamsE --------------------------
	.section	.nv.info._ZN7cutlass13device_kernelIN5flash11enable_sm90INS1_16FlashAttnFwdSm90INS1_25CollectiveMainloopFwdSm90ILi2EN4cute5tupleIJNS5_1CILi1EEES8_S8_EEENS6_IJNS7_ILi192EEENS7_ILi128EEENS7_ILi64EEEEEELi64ENS_6half_tEfNS_4arch4Sm90ELb0ELb1ELb1ELb1ELb0ELb0ELb0ELb1ELb1ELb1ELb1ELb0EEENS1_21CollectiveEpilogueFwdINS6_IJSA_SC_SB_EEES9_SE_SG_Li384ELb1ELb1ELb1ELb0EEENS1_36VarlenDynamicPersistentTileSchedulerILi192ELi128ELi384ELi128ELb1ELb1ELb1ELb1ELb0ELb1EEEEEEEEEvNT_6ParamsE,"",@"SHT_CUDA_INFO"
	.sectionflags	@""
	.align	4


	//----- nvinfo : EIATTR_CUDA_API_VERSION
	.align		4
        /*0000*/ 	.byte	0x04, 0x37
        /*0002*/ 	.short	(.L_114 - .L_113)
.L_113:
        /*0004*/ 	.word	0x00000082


	//----- nvinfo : EIATTR_KPARAM_INFO
	.align		4
.L_114:
        /*0008*/ 	.byte	0x04, 0x17
        /*000a*/ 	.short	(.L_116 - .L_115)
.L_115:
        /*000c*/ 	.word	0x00000000
        /*0010*/ 	.short	0x0000
        /*0012*/ 	.short	0x0000
        /*0014*/ 	.byte	0x00, 0xf0, 0x01, 0x2a


	//----- nvinfo : EIATTR_SPARSE_MMA_MASK
	.align		4
.L_116:
        /*0018*/ 	.byte	0x03, 0x50
        /*001a*/ 	.short	0x0000


	//----- nvinfo : EIATTR_MAXREG_COUNT
	.align		4
        /*001c*/ 	.byte	0x03, 0x1b
        /*001e*/ 	.short	0x0080


	//----- nvinfo : EIATTR_MERCURY_ISA_VERSION
	.align		4
        /*0020*/ 	.byte	0x03, 0x5f
        /*0022*/ 	.short	0x0101


	//----- nvinfo : EIATTR_VRC_CTA_INIT_COUNT
	.align		4
        /*0024*/ 	.byte	0x02, 0x4a
	.zero		1
	.zero		1


	//----- nvinfo : EIATTR_EXIT_INSTR_OFFSETS
	.align		4
        /*0028*/ 	.byte	0x04, 0x1c
        /*002a*/ 	.short	(.L_118 - .L_117)


	//   ....[0]....
.L_117:
        /*002c*/ 	.word	0x00000010


	//----- nvinfo : EIATTR_MAX_THREADS
	.align		4
.L_118:
        /*0030*/ 	.byte	0x04, 0x05
        /*0032*/ 	.short	(.L_120 - .L_119)
.L_119:
        /*0034*/ 	.word	0x00000200
        /*0038*/ 	.word	0x00000001
        /*003c*/ 	.word	0x00000001


	//----- nvinfo : EIATTR_CBANK_PARAM_SIZE
	.align		4
.L_120:
        /*0040*/ 	.byte	0x03, 0x19
        /*0042*/ 	.short	0x0a80


	//----- nvinfo : EIATTR_PARAM_CBANK
	.align		4
        /*0044*/ 	.byte	0x04, 0x0a
        /*0046*/ 	.short	(.L_122 - .L_121)
	.align		4
.L_121:
        /*0048*/ 	.word	index@(.nv.constant0._ZN7cutlass13device_kernelIN5flash11enable_sm90INS1_16FlashAttnFwdSm90INS1_25CollectiveMainloopFwdSm90ILi2EN4cute5tupleIJNS5_1CILi1EEES8_S8_EEENS6_IJNS7_ILi192EEENS7_ILi128EEENS7_ILi64EEEEEELi64ENS_6half_tEfNS_4arch4Sm90ELb0ELb1ELb1ELb1ELb0ELb0ELb0ELb1ELb1ELb1ELb1ELb0EEENS1_21CollectiveEpilogueFwdINS6_IJSA_SC_SB_EEES9_SE_SG_Li384ELb1ELb1ELb1ELb0EEENS1_36VarlenDynamicPersistentTileSchedulerILi192ELi128ELi384ELi128ELb1ELb1ELb1ELb1ELb0ELb1EEEEEEEEEvNT_6ParamsE)
        /*004c*/ 	.short	0x0380
        /*004e*/ 	.short	0x0a80


	//----- nvinfo : EIATTR_SW_WAR
	.align		4
.L_122:
        /*0050*/ 	.byte	0x04, 0x36
        /*0052*/ 	.short	(.L_124 - .L_123)
.L_123:
        /*0054*/ 	.word	0x00000008
.L_124:


//--------------------- .nv.info._ZN7cutlass13device_kernelIN5flash11enable_sm90INS1_16FlashAttnFwdSm90INS1_25CollectiveMainloopFwdSm90ILi2EN4cute5tupleIJNS5_1CILi1EEES8_S8_EEENS6_IJNS7_ILi192EEENS7_ILi128EEENS7_ILi64EEEEEELi64ENS_6half_tEfNS_4arch4Sm90ELb0ELb1ELb1ELb1ELb0ELb1ELb0ELb1ELb1ELb1ELb1ELb0EEENS1_21CollectiveEpilogueFwdINS6_IJSA_SC_SB_EEES9_SE_SG_Li384ELb1ELb1ELb1ELb0EEENS1_36VarlenDynamicPersistentTileSchedulerILi192ELi128ELi384ELi128ELb1ELb1ELb1ELb1ELb0ELb1EEEEEEEEEvNT_6ParamsE --------------------------
	.section	.nv.info._ZN7cutlass13device_kernelIN5flash11enable_sm90INS1_16FlashAttnFwdSm90INS1_25CollectiveMainloopFwdSm90ILi2EN4cute5tupleIJNS5_1CILi1EEES8_S8_EEENS6_IJNS7_ILi192EEENS7_ILi128EEENS7_ILi64EEEEEELi64ENS_6half_tEfNS_4arch4Sm90ELb0ELb1ELb1ELb1ELb0ELb1ELb0ELb1ELb1ELb1ELb1ELb0EEENS1_21CollectiveEpilogueFwdINS6_IJSA_SC_SB_EEES9_SE_SG_Li384ELb1ELb1ELb1ELb0EEENS1_36VarlenDynamicPersistentTileSchedulerILi192ELi128ELi384ELi128ELb1ELb1ELb1ELb1ELb0ELb1EEEEEEEEEvNT_6ParamsE,"",@"SHT_CUDA_INFO"
	.sectionflags	@""
	.align	4


	//----- nvinfo : EIATTR_CUDA_API_VERSION
	.align		4
        /*0000*/ 	.byte	0x04, 0x37
        /*0002*/ 	.short	(.L_126 - .L_125)
.L_125:
        /*0004*/ 	.word	0x00000082


	//----- nvinfo : EIATTR_KPARAM_INFO
	.align		4
.L_126:
        /*0008*/ 	.byte	0x04, 0x17
        /*000a*/ 	.short	(.L_128 - .L_127)
.L_127:
        /*000c*/ 	.word	0x00000000
        /*0010*/ 	.short	0x0000
        /*0012*/ 	.short	0x0000
        /*0014*/ 	.byte	0x00, 0xf0, 0x01, 0x2a


	//----- nvinfo : EIATTR_SPARSE_MMA_MASK
	.align		4
.L_128:
        /*0018*/ 	.byte	0x03, 0x50
        /*001a*/ 	.short	0x0000


	//----- nvinfo : EIATTR_MAXREG_COUNT
	.align		4
        /*001c*/ 	.byte	0x03, 0x1b
        /*001e*/ 	.short	0x0080


	//----- nvinfo : EIATTR_MERCURY_ISA_VERSION
	.align		4
        /*0020*/ 	.byte	0x03, 0x5f
        /*0022*/ 	.short	0x0101


	//----- nvinfo : EIATTR_VRC_CTA_INIT_COUNT
	.align		4
        /*0024*/ 	.byte	0x02, 0x4a
	.zero		1
	.zero		1


	//----- nvinfo : EIATTR_EXIT_INSTR_OFFSETS
	.align		4
        /*0028*/ 	.byte	0x04, 0x1c
        /*002a*/ 	.short	(.L_130 - .L_129)


	//   ....[0]....
.L_129:
        /*002c*/ 	.word	0x00000010


	//----- nvinfo : EIATTR_MAX_THREADS
	.align		4
.L_130:
        /*0030*/ 	.byte	0x04, 0x05
        /*0032*/ 	.short	(.L_132 - .L_131)
.L_131:
        /*0034*/ 	.word	0x00000200
        /*0038*/ 	.word	0x00000001
        /*003c*/ 	.word	0x00000001


	//----- nvinfo : EIATTR_CBANK_PARAM_SIZE
	.align		4
.L_132:
        /*0040*/ 	.byte	0x03, 0x19
        /*0042*/ 	.short	0x0a80


	//----- nvinfo : EIATTR_PARAM_CBANK
	.align		4
        /*0044*/ 	.byte	0x04, 0x0a
        /*0046*/ 	.short	(.L_134 - .L_133)
	.align		4
.L_133:
        /*0048*/ 	.word	index@(.nv.constant0._ZN7cutlass13device_kernelIN5flash11enable_sm90INS1_16FlashAttnFwdSm90INS1_25CollectiveMainloopFwdSm90ILi2EN4cute5tupleIJNS5_1CILi1EEES8_S8_EEENS6_IJNS7_ILi192EEENS7_ILi128EEENS7_ILi64EEEEEELi64ENS_6half_tEfNS_4arch4Sm90ELb0ELb1ELb1ELb1ELb0ELb1ELb0ELb1ELb1ELb1ELb1ELb0EEENS1_21CollectiveEpilogueFwdINS6_IJSA_SC_SB_EEES9_SE_SG_Li384ELb1ELb1ELb1ELb0EEENS1_36VarlenDynamicPersistentTileSchedulerILi192ELi128ELi384ELi128ELb1ELb1ELb1ELb1ELb0ELb1EEEEEEEEEvNT_6ParamsE)
        /*004c*/ 	.short	0x0380
        /*004e*/ 	.short	0x0a80


	//----- nvinfo : EIATTR_SW_WAR
	.align		4
.L_134:
        /*0050*/ 	.byte	0x04, 0x36
        /*0052*/ 	.short	(.L_136 - .L_135)
.L_135:
        /*0054*/ 	.word	0x00000008
.L_136:


//--------------------- .nv.info._ZN7cutlass13device_kernelIN5flash11enable_sm90INS1_16FlashAttnFwdSm90INS1_25CollectiveMainloopFwdSm90ILi2EN4cute5tupleIJNS5_1CILi1EEES8_S8_EEENS6_IJNS7_ILi192EEENS7_ILi128EEENS7_ILi64EEEEEELi64ENS_6half_tEfNS_4arch4Sm90ELb1ELb0ELb1ELb0ELb0ELb0ELb0ELb1ELb1ELb1ELb1ELb0EEENS1_21CollectiveEpilogueFwdINS6_IJSA_SC_SB_EEES9_SE_SG_Li384ELb0ELb1ELb1ELb0EEENS1_19SingleTileSchedulerILb0ELb1ELb1ELi192EEEEEEEEEvNT_6ParamsE --------------------------
	.section	.nv.info._ZN7cutlass13device_kernelIN5flash11enable_sm90INS1_16FlashAttnFwdSm90INS1_25CollectiveMainloopFwdSm90ILi2EN4cute5tupleIJNS5_1CILi1EEES8_S8_EEENS6_IJNS7_ILi192EEENS7_ILi128EEENS7_ILi64EEEEEELi64ENS_6half_tEfNS_4arch4Sm90ELb1ELb0ELb1ELb0ELb0ELb0ELb0ELb1ELb1ELb1ELb1ELb0EEENS1_21CollectiveEpilogueFwdINS6_IJSA_SC_SB_EEES9_SE_SG_Li384ELb0ELb1ELb1ELb0EEENS1_19SingleTileSchedulerILb0ELb1ELb1ELi192EEEEEEEEEvNT_6ParamsE,"",@"SHT_CUDA_INFO"
	.sectionflags	@""
	.align	4


	//----- nvinfo : EIATTR_CUDA_API_VERSION
	.align		4
        /*0000*/ 	.byte	0x04, 0x37
        /*0002*/ 	.short	(.L_138 - .L_137)
.L_137:
        /*0004*/ 	.word	0x00000082


	//----- nvinfo : EIATTR_KPARAM_INFO
	.align		4
.L_138:
        /*0008*/ 	.byte	0x04, 0x17
        /*000a*/ 	.short	(.L_140 - .L_139)
.L_139:
        /*000c*/ 	.word	0x00000000
        /*0010*/ 	.short	0x0000
        /*0012*/ 	.short	0x0000
        /*0014*/ 	.byte	0x00, 0xf0, 0x01, 0x28


	//----- nvinfo : EIATTR_SPARSE_MMA_MASK
	.align		4
.L_140:
        /*0018*/ 	.byte	0x03, 0x50
        /*001a*/ 	.short	0x0000


	//----- nvinfo : EIATTR_MAXREG_COUNT
	.align		4
        /*001c*/ 	.byte	0x03, 0x1b
        /*001e*/ 	.short	0x0080


	//----- nvinfo : EIATTR_MERCURY_ISA_VERSION
	.align		4
        /*0020*/ 	.byte	0x03, 0x5f
        /*0022*/ 	.short	0x0101


	//----- nvinfo : EIATTR_VRC_CTA_INIT_COUNT
	.align		4
        /*0024*/ 	.byte	0x02, 0x4a
	.zero		1
	.zero		1


	//----- nvinfo : EIATTR_EXIT_INSTR_OFFSETS
	.align		4
        /*0028*/ 	.byte	0x04, 0x1c
        /*002a*/ 	.short	(.L_142 - .L_141)


	//   ....[0]....
.L_141:
        /*002c*/ 	.word	0x00000010


	//----- nvinfo : EIATTR_MAX_THREADS
	.align		4
.L_142:
        /*0030*/ 	.byte	0x04, 0x05
        /*0032*/ 	.short	(.L_144 - .L_143)
.L_143:
        /*0034*/ 	.word	0x00000200
        /*0038*/ 	.word	0x00000001
        /*003c*/ 	.word	0x00000001


	//----- nvinfo : EIATTR_CBANK_PARAM_SIZE
	.align		4
.L_144:
        /*0040*/ 	.byte	0x03, 0x19
        /*0042*/ 	.short	0x0a00


	//----- nvinfo : EIATTR_PARAM_CBANK
	.align		4
        /*0044*/ 	.byte	0x04, 0x0a
        /*0046*/ 	.short	(.L_146 - .L_145)
	.align		4
.L_145:
        /*0048*/ 	.word	index@(.nv.constant0._ZN7cutlass13device_kernelIN5flash11enable_sm90INS1_16FlashAttnFwdSm90INS1_25CollectiveMainloopFwdSm90ILi2EN4cute5tupleIJNS5_1CILi1EEES8_S8_EEENS6_IJNS7_ILi192EEENS7_ILi128EEENS7_ILi64EEEEEELi64ENS_6half_tEfNS_4arch4Sm90ELb1ELb0ELb1ELb0ELb0ELb0ELb0ELb1ELb1ELb1ELb1ELb0EEENS1_21CollectiveEpilogueFwdINS6_IJSA_SC_SB_EEES9_SE_SG_Li384ELb0ELb1ELb1ELb0EEENS1_19SingleTileSchedulerILb0ELb1ELb1ELi192EEEEEEEEEvNT_6ParamsE)
        /*004c*/ 	.short	0x0380
        /*004e*/ 	.short	0x0a00


	//----- nvinfo : EIATTR_SW_WAR
	.align		4
.L_146:
        /*0050*/ 	.byte	0x04, 0x36
        /*0052*/ 	.short	(.L_148 - .L_147)
.L_147:
        /*0054*/ 	.word	0x00000008
.L_148:


//--------------------- .nv.info._ZN7cutlass13device_kernelIN5flash11enable_sm90INS1_16FlashAttnFwdSm90INS1_25CollectiveMainloopFwdSm90ILi2EN4cute5tupleIJNS5_1CILi1EEES8_S8_EEENS6_IJNS7_ILi192EEENS7_ILi128EEENS7_ILi64EEEEEELi64ENS_6half_tEfNS_4arch4Sm90ELb1ELb0ELb1ELb1ELb0ELb0ELb0ELb1ELb1ELb1ELb1ELb0EEENS1_21CollectiveEpilogueFwdINS6_IJSA_SC_SB_EEES9_SE_SG_Li384ELb1ELb1ELb1ELb0EEENS1_36VarlenDynamicPersistentTileSchedulerILi192ELi128ELi384ELi128ELb1ELb1ELb1ELb1ELb1ELb1EEEEEEEEEvNT_6ParamsE --------------------------
	.section	.nv.info._ZN7cutlass13device_kernelIN5flash11enable_sm90INS1_16FlashAttnFwdSm90INS1_25CollectiveMainloopFwdSm90ILi2EN4cute5tupleIJNS5_1CILi1EEES8_S8_EEENS6_IJNS7_ILi192EEENS7_ILi128EEENS7_ILi64EEEEEELi64ENS_6half_tEfNS_4arch4Sm90ELb1ELb0ELb1ELb1ELb0ELb0ELb0ELb1ELb1ELb1ELb1ELb0EEENS1_21CollectiveEpilogueFwdINS6_IJSA_SC_SB_EEES9_SE_SG_Li384ELb1ELb1ELb1ELb0EEENS1_36VarlenDynamicPersistentTileSchedulerILi192ELi128ELi384ELi128ELb1ELb1ELb1ELb1ELb1ELb1EEEEEEEEEvNT_6ParamsE,"",@"SHT_CUDA_INFO"
	.sectionflags	@""
	.align	4


	//----- nvinfo : EIATTR_CUDA_API_VERSION
	.align		4
        /*0000*/ 	.byte	0x04, 0x37
        /*0002*/ 	.short	(.L_150 - .L_149)
.L_149:
        /*0004*/ 	.word	0x00000082


	//----- nvinfo : EIATTR_KPARAM_INFO
	.align		4
.L_150:
        /*0008*/ 	.byte	0x04, 0x17
        /*000a*/ 	.short	(.L_152 - .L_151)
.L_151:
        /*000c*/ 	.word	0x00000000
        /*0010*/ 	.short	0x0000
        /*0012*/ 	.short	0x0000
        /*0014*/ 	.byte	0x00, 0xf0, 0x01, 0x2a


	//----- nvinfo : EIATTR_SPARSE_MMA_MASK
	.align		4
.L_152:
        /*0018*/ 	.byte	0x03, 0x50
        /*001a*/ 	.short	0x0000


	//----- nvinfo : EIATTR_MAXREG_COUNT
	.align		4
        /*001c*/ 	.byte	0x03, 0x1b
        /*001e*/ 	.short	0x0080


	//----- nvinfo : EIATTR_MERCURY_ISA_VERSION
	.align		4
        /*0020*/ 	.byte	0x03, 0x5f
        /*0022*/ 	.short	0x0101


	//----- nvinfo : EIATTR_VRC_CTA_INIT_COUNT
	.align		4
        /*0024*/ 	.byte	0x02, 0x4a
	.zero		1
	.zero		1


	//----- nvinfo : EIATTR_EXIT_INSTR_OFFSETS
	.align		4
        /*0028*/ 	.byte	0x04, 0x1c
        /*002a*/ 	.short	(.L_154 - .L_153)


	//   ....[0]....
.L_153:
        /*002c*/ 	.word	0x00000010


	//----- nvinfo : EIATTR_MAX_THREADS
	.align		4
.L_154:
        /*0030*/ 	.byte	0x04, 0x05
        /*0032*/ 	.short	(.L_156 - .L_155)
.L_155:
        /*0034*/ 	.word	0x00000200
        /*0038*/ 	.word	0x00000001
        /*003c*/ 	.word	0x00000001


	//----- nvinfo : EIATTR_CBANK_PARAM_SIZE
	.align		4
.L_156:
        /*0040*/ 	.byte	0x03, 0x19
        /*0042*/ 	.short	0x0a80


	//----- nvinfo : EIATTR_PARAM_CBANK
	.align		4
        /*0044*/ 	.byte	0x04, 0x0a
        /*0046*/ 	.short	(.L_158 - .L_157)
	.align		4
.L_157:
        /*0048*/ 	.word	index@(.nv.constant0._ZN7cutlass13device_kernelIN5flash11enable_sm90INS1_16FlashAttnFwdSm90INS1_25CollectiveMainloopFwdSm90ILi2EN4cute5tupleIJNS5_1CILi1EEES8_S8_EEENS6_IJNS7_ILi192EEENS7_ILi128EEENS7_ILi64EEEEEELi64ENS_6half_tEfNS_4arch4Sm90ELb1ELb0ELb1ELb1ELb0ELb0ELb0ELb1ELb1ELb1ELb1ELb0EEENS1_21CollectiveEpilogueFwdINS6_IJSA_SC_SB_EEES9_SE_SG_Li384ELb1ELb1ELb1ELb0EEENS1_36VarlenDynamicPersistentTileSchedulerILi192ELi128ELi384ELi128ELb1ELb1ELb1ELb1ELb1ELb1EEEEEEEEEvNT_6ParamsE)
        /*004c*/ 	.short	0x0380
        /*004e*/ 	.short	0x0a80


	//----- nvinfo : EIATTR_SW_WAR
	.align		4
.L_158:
        /*0050*/ 	.byte	0x04, 0x36
        /*0052*/ 	.short	(.L_160 - .L_159)
.L_159:
        /*0054*/ 	.word	0x00000008
.L_160:


//--------------------- .nv.info._ZN7cutlass13device_kernelIN5flash11enable_sm90INS1_16FlashAttnFwdSm90INS1_25CollectiveMainloopFwdSm90ILi2EN4cute5tupleIJNS5_1CILi1EEES8_S8_EEENS6_IJNS7_ILi192EEENS7_ILi128EEENS7_ILi64EEEEEELi64ENS_6half_tEfNS_4arch4Sm90ELb1ELb0ELb1ELb1ELb0ELb1ELb0ELb1ELb1ELb1ELb1ELb0EEENS1_21CollectiveEpilogueFwdINS6_IJSA_SC_SB_EEES9_SE_SG_Li384ELb1ELb1ELb1ELb0EEENS1_36VarlenDynamicPersistentTileSchedulerILi192ELi128ELi384ELi128ELb1ELb1ELb1ELb1ELb1ELb1EEEEEEEEEvNT_6ParamsE --------------------------
	.section	.nv.info._ZN7cutlass13device_kernelIN5flash11enable_sm90INS1_16FlashAttnFwdSm90INS1_25CollectiveMainloopFwdSm90ILi2EN4cute5tupleIJNS5_1CILi1EEES8_S8_EEENS6_IJNS7_ILi192EEENS7_ILi128EEENS7_ILi64EEEEEELi64ENS_6half_tEfNS_4arch4Sm90ELb1ELb0ELb1ELb1ELb0ELb1ELb0ELb1ELb1ELb1ELb1ELb0EEENS1_21CollectiveEpilogueFwdINS6_IJSA_SC_SB_EEES9_SE_SG_Li384ELb1ELb1ELb1ELb0EEENS1_36VarlenDynamicPersistentTileSchedulerILi192ELi128ELi384ELi128ELb1ELb1ELb1ELb1ELb1ELb1EEEEEEEEEvNT_6ParamsE,"",@"SHT_CUDA_INFO"
	.sectionflags	@""
	.align	4


	//----- nvinfo : EIATTR_CUDA_API_VERSION
	.align		4
        /*0000*/ 	.byte	0x04, 0x37
        /*0002*/ 	.short	(.L_162 - .L_161)
.L_161:
        /*0004*/ 	.word	0x00000082


	//----- nvinfo : EIATTR_KPARAM_INFO
	.align		4
.L_162:
        /*0008*/ 	.byte	0x04, 0x17
        /*000a*/ 	.short	(.L_164 - .L_163)
.L_163:
        /*000c*/ 	.word	0x00000000
        /*0010*/ 	.short	0x0000
        /*0012*/ 	.short	0x0000
        /*0014*/ 	.byte	0x00, 0xf0, 0x01, 0x2a


	//----- nvinfo : EIATTR_SPARSE_MMA_MASK
	.align		4
.L_164:
        /*0018*/ 	.byte	0x03, 0x50
        /*001a*/ 	.short	0x0000


	//----- nvinfo : EIATTR_MAXREG_COUNT
	.align		4
        /*001c*/ 	.byte	0x03, 0x1b
        /*001e*/ 	.short	0x0080


	//----- nvinfo : EIATTR_MERCURY_ISA_VERSION
	.align		4
        /*0020*/ 	.byte	0x03, 0x5f
        /*0022*/ 	.short	0x0101


	//----- nvinfo : EIATTR_VRC_CTA_INIT_COUNT
	.align		4
        /*0024*/ 	.byte	0x02, 0x4a
	.zero		1
	.zero		1


	//----- nvinfo : EIATTR_EXIT_INSTR_OFFSETS
	.align		4
        /*0028*/ 	.byte	0x04, 0x1c
        /*002a*/ 	.short	(.L_166 - .L_165)


	//   ....[0]....
.L_165:
        /*002c*/ 	.word	0x00000010


	//----- nvinfo : EIATTR_MAX_THREADS
	.align		4
.L_166:
        /*0030*/ 	.byte	0x04, 0x05
        /*0032*/ 	.short	(.L_168 - .L_167)
.L_167:
        /*0034*/ 	.word	0x00000200
        /*0038*/ 	.word	0x00000001
        /*003c*/ 	.word	0x00000001


	//----- nvinfo : EIATTR_CBANK_PARAM_SIZE
	.align		4
.L_168:
        /*0040*/ 	.byte	0x03, 0x19
        /*0042*/ 	.short	0x0a80


	//----- nvinfo : EIATTR_PARAM_CBANK
	.align		4
        /*0044*/ 	.byte	0x04, 0x0a
        /*0046*/ 	.short	(.L_170 - .L_169)
	.align		4
.L_169:
        /*0048*/ 	.word	index@(.nv.constant0._ZN7cutlass13device_kernelIN5flash11enable_sm90INS1_16FlashAttnFwdSm90INS1_25CollectiveMainloopFwdSm90ILi2EN4cute5tupleIJNS5_1CILi1EEES8_S8_EEENS6_IJNS7_ILi192EEENS7_ILi128EEENS7_ILi64EEEEEELi64ENS_6half_tEfNS_4arch4Sm90ELb1ELb0ELb1ELb1ELb0ELb1ELb0ELb1ELb1ELb1ELb1ELb0EEENS1_21CollectiveEpilogueFwdINS6_IJSA_SC_SB_EEES9_SE_SG_Li384ELb1ELb1ELb1ELb0EEENS1_36VarlenDynamicPersistentTileSchedulerILi192ELi128ELi384ELi128ELb1ELb1ELb1ELb1ELb1ELb1EEEEEEEEEvNT_6ParamsE)
        /*004c*/ 	.short	0x0380
        /*004e*/ 	.short	0x0a80


	//----- nvinfo : EIATTR_SW_WAR
	.align		4
.L_170:
        /*0050*/ 	.byte	0x04, 0x36
        /*0052*/ 	.short	(.L_172 - .L_171)
.L_171:
        /*0054*/ 	.word	0x00000008
.L_172:


//--------------------- .nv.callgraph             --------------------------
	.section	.nv.callgraph,"",@"SHT_CUDA_CALLGRAPH"
	.align	4
	.sectionentsize	8
	.align		4
        /*0000*/ 	.word	0x00000000
	.align		4
        /*0004*/ 	.word	0xffffffff
	.align		4
        /*0008*/ 	.word	0x00000000
	.align		4
        /*000c*/ 	.word	0xfffffffe
	.align		4
        /*0010*/ 	.word	0x00000000
	.align		4
        /*0014*/ 	.word	0xfffffffd
	.align		4
        /*0018*/ 	.word	0x00000000
	.align		4
        /*001c*/ 	.word	0xfffffffc


//--------------------- .nv.constant4             --------------------------
	.section	.nv.constant4,"a",@progbits
	.align	8
	.align		8
.nv.constant4:
        /*0000*/ 	.dword	_ZN79_INTERNAL_95063700_43_flash_fwd_hdim64_fp16_split_softcap_sm90_cu_a6473388_35194cuda3std3__45__cpo5beginE
	.align		8
        /*0008*/ 	.dword	_ZN79_INTERNAL_95063700_43_flash_fwd_hdim64_fp16_split_softcap_sm90_cu_a6473388_35194cuda3std3__45__cpo3endE
	.align		8
        /*0010*/ 	.dword	_ZN79_INTERNAL_95063700_43_flash_fwd_hdim64_fp16_split_softcap_sm90_cu_a6473388_35194cuda3std3__45__cpo6cbeginE
	.align		8
        /*0018*/ 	.dword	_ZN79_INTERNAL_95063700_43_flash_fwd_hdim64_fp16_split_softcap_sm90_cu_a6473388_35194cuda3std3__45__cpo4cendE
	.align		8
        /*0020*/ 	.dword	_ZN79_INTERNAL_95063700_43_flash_fwd_hdim64_fp16_split_softcap_sm90_cu_a6473388_35194cuda3std3__481_GLOBAL__N__95063700_43_flash_fwd_hdim64_fp16_split_softcap_sm90_cu_a6473388_35196ignoreE
	.align		8
        /*0028*/ 	.dword	_ZN79_INTERNAL_95063700_43_flash_fwd_hdim64_fp16_split_softcap_sm90_cu_a6473388_35194cuda3std3__419piecewise_constructE
	.align		8
        /*0030*/ 	.dword	_ZN79_INTERNAL_95063700_43_flash_fwd_hdim64_fp16_split_softcap_sm90_cu_a6473388_35194cuda3std3__48in_placeE
	.align		8
        /*0038*/ 	.dword	_ZN79_INTERNAL_95063700_43_flash_fwd_hdim64_fp16_split_softcap_sm90_cu_a6473388_35194cuda3std6ranges3__45__cpo4swapE
	.align		8
        /*0040*/ 	.dword	_ZN79_INTERNAL_95063700_43_flash_fwd_hdim64_fp16_split_softcap_sm90_cu_a6473388_35194cuda3std6ranges3__45__cpo9iter_moveE
	.align		8
        /*0048*/ 	.dword	_ZN79_INTERNAL_95063700_43_flash_fwd_hdim64_fp16_split_softcap_sm90_cu_a6473388_35194cute7productE
	.align		8
        /*0050*/ 	.dword	_ZN79_INTERNAL_95063700_43_flash_fwd_hdim64_fp16_split_softcap_sm90_cu_a6473388_35194cute1_E


//--------------------- .text._ZN7cutlass13device_kernelIN5flash11enable_sm90INS1_16FlashAttnFwdSm90INS1_25CollectiveMainloopFwdSm90ILi2EN4cute5tupleIJNS5_1CILi1EEES8_S8_EEENS6_IJNS7_ILi192EEESA_NS7_ILi64EEEEEELi64ENS_6half_tEfNS_4arch4Sm90ELb0ELb0ELb1ELb0ELb0ELb0ELb0ELb0ELb1ELb1ELb1ELb0EEENS1_21CollectiveEpilogueFwdINS6_IJSA_SB_SA_EEES9_SD_SF_Li384ELb0ELb1ELb1ELb0EEENS1_19SingleTileSchedulerILb0ELb1ELb1ELi192EEEEEEEEEvNT_6ParamsE --------------------------
	.section	.text._ZN7cutlass13device_kernelIN5flash11enable_sm90INS1_16FlashAttnFwdSm90INS1_25CollectiveMainloopFwdSm90ILi2EN4cute5tupleIJNS5_1CILi1EEES8_S8_EEENS6_IJNS7_ILi192EEESA_NS7_ILi64EEEEEELi64ENS_6half_tEfNS_4arch4Sm90ELb0ELb0ELb1ELb0ELb0ELb0ELb0ELb0ELb1ELb1ELb1ELb0EEENS1_21CollectiveEpilogueFwdINS6_IJSA_SB_SA_EEES9_SD_SF_Li384ELb0ELb1ELb1ELb0EEENS1_19SingleTileSchedulerILb0ELb1ELb1ELi192EEEEEEEEEvNT_6ParamsE,"ax",@progbits
	.align	128
.text._ZN7cutlass13device_kernelIN5flash11enable_sm90INS1_16FlashAttnFwdSm90INS1_25CollectiveMainloopFwdSm90ILi2EN4cute5tupleIJNS5_1CILi1EEES8_S8_EEENS6_IJNS7_ILi192EEESA_NS7_ILi64EEEEEELi64ENS_6half_tEfNS_4arch4Sm90ELb0ELb0ELb1ELb0ELb0ELb0ELb0ELb0ELb1ELb1ELb1ELb0EEENS1_21CollectiveEpilogueFwdINS6_IJSA_SB_SA_EEES9_SD_SF_Li384ELb0ELb1ELb1ELb0EEENS1_19SingleTileSchedulerILb0ELb1ELb1ELi192EEEEEEEEEvNT_6ParamsE:
        .type           _ZN7cutlass13device_kernelIN5flash11enable_sm90INS1_16FlashAttnFwdSm90INS1_25CollectiveMainloopFwdSm90ILi2EN4cute5tupleIJNS5_1CILi1EEES8_S8_EEENS6_IJNS7_ILi192EEESA_NS7_ILi64EEEEEELi64ENS_6half_tEfNS_4arch4Sm90ELb0ELb0ELb1ELb0ELb0ELb0ELb0ELb0ELb1ELb1ELb1ELb0EEENS1_21CollectiveEpilogueFwdINS6_IJSA_SB_SA_EEES9_SD_SF_Li384ELb0ELb1ELb1ELb0EEENS1_19SingleTileSchedulerILb0ELb1ELb1ELi192EEEEEEEEEvNT_6ParamsE,@function
        .size           _ZN7cutlass13device_kernelIN5flash11enable_sm90INS1_16FlashAttnFwdSm90INS1_25CollectiveMainloopFwdSm90ILi2EN4cute5tupleIJNS5_1CILi1EEES8_S8_EEENS6_IJNS7_ILi192EEESA_NS7_ILi64EEEEEELi64ENS_6half_tEfNS_4arch4Sm90ELb0ELb0ELb1ELb0ELb0ELb0ELb0ELb0ELb1ELb1ELb1ELb0EEENS1_21CollectiveEpilogueFwdINS6_IJSA_SB_SA_EEES9_SD_SF_Li384ELb0ELb1ELb1ELb0EEENS1_19SingleTileSchedulerILb0ELb1ELb1ELi192EEEEEEEEEvNT_6ParamsE,(.L_x_9 - _ZN7cutlass13device_kernelIN5flash11enable_sm90INS1_16FlashAttnFwdSm90INS1_25CollectiveMainloopFwdSm90ILi2EN4cute5tupleIJNS5_1CILi1EEES8_S8_EEENS6_IJNS7_ILi192EEESA_NS7_ILi64EEEEEELi64ENS_6half_tEfNS_4arch4Sm90ELb0ELb0ELb1ELb0ELb0ELb0ELb0ELb0ELb1ELb1ELb1ELb0EEENS1_21CollectiveEpilogueFwdINS6_IJSA_SB_SA_EEES9_SD_SF_Li384ELb0ELb1ELb1ELb0EEENS1_19SingleTileSchedulerILb0ELb1ELb1ELi192EEEEEEEEEvNT_6ParamsE)
        .other          _ZN7cutlass13device_kernelIN5flash11enable_sm90INS1_16FlashAttnFwdSm90INS1_25CollectiveMainloopFwdSm90ILi2EN4cute5tupleIJNS5_1CILi1EEES8_S8_EEENS6_IJNS7_ILi192EEESA_NS7_ILi64EEEEEELi64ENS_6half_tEfNS_4arch4Sm90ELb0ELb0ELb1ELb0ELb0ELb0ELb0ELb0ELb1ELb1ELb1ELb0EEENS1_21CollectiveEpilogueFwdINS6_IJSA_SB_SA_EEES9_SD_SF_Li384ELb0ELb1ELb1ELb0EEENS1_19SingleTileSchedulerILb0ELb1ELb1ELi192EEEEEEEEEvNT_6ParamsE,@"STO_CUDA_ENTRY STV_DEFAULT"
_ZN7cutlass13device_kernelIN5flash11enable_sm90INS1_16FlashAttnFwdSm90INS1_25CollectiveMainloopFwdSm90ILi2EN4cute5tupleIJNS5_1CILi1EEES8_S8_EEENS6_IJNS7_ILi192EEESA_NS7_ILi64EEEEEELi64ENS_6half_tEfNS_4arch4Sm90ELb0ELb0ELb1ELb0ELb0ELb0ELb0ELb0ELb1ELb1ELb1ELb0EEENS1_21CollectiveEpilogueFwdINS6_IJSA_SB_SA_EEES9_SD_SF_Li384ELb0ELb1ELb1ELb0EEENS1_19SingleTileSchedulerILb0ELb1ELb1ELi192EEEEEEEEEvNT_6ParamsE:
[----:B------:R-:W-:Y:S01]  /*0000*/  LDC R1, c[0x0][0x37c] ;  /* 0x0000df00ff017b82 */ /* 0x000fe20000000800 */
[----:B------:R-:W-:Y:S05]  /*0010*/  EXIT ;  /* 0x000000000000794d */ /* 0x000fea0003800000 */
.L_x_0:
[----:B------:R-:W-:-:S00]  /*0020*/  BRA `(.L_x_0) ;  /* 0xfffffffc00fc7947 */ /* 0x000fc0000383ffff */
[----:B------:R-:W-:-:S00]  /*0030*/  NOP ;  /* 0x0000000000007918 */ /* 0x000fc00000000000 */
        /* <DEDUP_REMOVED lines=12> */
.L_x_9:


//--------------------- .text._ZN7cutlass13device_kernelIN5flash11enable_sm90INS1_16FlashAttnFwdSm90INS1_25CollectiveMainloopFwdSm90ILi2EN4cute5tupleIJNS5_1CILi1EEES8_S8_EEENS6_IJNS7_ILi192EEESA_NS7_ILi64EEEEEELi64ENS_6half_tEfNS_4arch4Sm90ELb0ELb0ELb1ELb1ELb0ELb0ELb0ELb0ELb1ELb1ELb1ELb0EEENS1_21CollectiveEpilogueFwdINS6_IJSA_SB_SA_EEES9_SD_SF_Li384ELb1ELb1ELb1ELb0EEENS1_36VarlenDynamicPersistentTileSchedulerILi192ELi192ELi384ELi128ELb1ELb1ELb1ELb0ELb1ELb1EEEEEEEEEvNT_6ParamsE --------------------------
	.section	.text._ZN7cutlass13device_kernelIN5flash11enable_sm90INS1_16FlashAttnFwdSm90INS1_25CollectiveMainloopFwdSm90ILi2EN4cute5tupleIJNS5_1CILi1EEES8_S8_EEENS6_IJNS7_ILi192EEESA_NS7_ILi64EEEEEELi64ENS_6half_tEfNS_4arch4Sm90ELb0ELb0ELb1ELb1ELb0ELb0ELb0ELb0ELb1ELb1ELb1ELb0EEENS1_21CollectiveEpilogueFwdINS6_IJSA_SB_SA_EEES9_SD_SF_Li384ELb1ELb1ELb1ELb0EEENS1_36VarlenDynamicPersistentTileSchedulerILi192ELi192ELi384ELi128ELb1ELb1ELb1ELb0ELb1ELb1EEEEEEEEEvNT_6ParamsE,"ax",@progbits
	.align	128
.text._ZN7cutlass13device_kernelIN5flash11enable_sm90INS1_16FlashAttnFwdSm90INS1_25CollectiveMainloopFwdSm90ILi2EN4cute5tupleIJNS5_1CILi1EEES8_S8_EEENS6_IJNS7_ILi192EEESA_NS7_ILi64EEEEEELi64ENS_6half_tEfNS_4arch4Sm90ELb0ELb0ELb1ELb1ELb0ELb0ELb0ELb0ELb1ELb1ELb1ELb0EEENS1_21CollectiveEpilogueFwdINS6_IJSA_SB_SA_EEES9_SD_SF_Li384ELb1ELb1ELb1ELb0EEENS1_36VarlenDynamicPersistentTileSchedulerILi192ELi192ELi384ELi128ELb1ELb1ELb1ELb0ELb1ELb1EEEEEEEEEvNT_6ParamsE:
        .type           _ZN7cutlass13device_kernelIN5flash11enable_sm90INS1_16FlashAttnFwdSm90INS1_25CollectiveMainloopFwdSm90ILi2EN4cute5tupleIJNS5_1CILi1EEES8_S8_EEENS6_IJNS7_ILi192EEESA_NS7_ILi64EEEEEELi64ENS_6half_tEfNS_4arch4Sm90ELb0ELb0ELb1ELb1ELb0ELb0ELb0ELb0ELb1ELb1ELb1ELb0EEENS1_21CollectiveEpilogueFwdINS6_IJSA_SB_SA_EEES9_SD_SF_Li384ELb1ELb1ELb1ELb0EEENS1_36VarlenDynamicPersistentTileSchedulerILi192ELi192ELi384ELi128ELb1ELb1ELb1ELb0ELb1ELb1EEEEEEEEEvNT_6ParamsE,@function
        .size           _ZN7cutlass13device_kernelIN5flash11enable_sm90INS1_16FlashAttnFwdSm90INS1_25CollectiveMainloopFwdSm90ILi2EN4cute5tupleIJNS5_1CILi1EEES8_S8_EEENS6_IJNS7_ILi192EEESA_NS7_ILi64EEEEEELi64ENS_6half_tEfNS_4arch4Sm90ELb0ELb0ELb1ELb1ELb0ELb0ELb0ELb0ELb1ELb1ELb1ELb0EEENS1_21CollectiveEpilogueFwdINS6_IJSA_SB_SA_EEES9_SD_SF_Li384ELb1ELb1ELb1ELb0EEENS1_36VarlenDynamicPersistentTileSchedulerILi192ELi192ELi384ELi128ELb1ELb1ELb1ELb0ELb1ELb1EEEEEEEEEvNT_6ParamsE,(.L_x_10 - _ZN7cutlass13device_kernelIN5flash11enable_sm90INS1_16FlashAttnFwdSm90INS1_25CollectiveMainloopFwdSm90ILi2EN4cute5tupleIJNS5_1CILi1EEES8_S8_EEENS6_IJNS7_ILi192EEESA_NS7_ILi64EEEEEELi64ENS_6half_tEfNS_4arch4Sm90ELb0ELb0ELb1ELb1ELb0ELb0ELb0ELb0ELb1ELb1ELb1ELb0EEENS1_21CollectiveEpilogueFwdINS6_IJSA_SB_SA_EEES9_SD_SF_Li384ELb1ELb1ELb1ELb0EEENS1_36VarlenDynamicPersistentTileSchedulerILi192ELi192ELi384ELi128ELb1ELb1ELb1ELb0ELb1ELb1EEEEEEEEEvNT_6ParamsE)
        .other          _ZN7cutlass13device_kernelIN5flash11enable_sm90INS1_16FlashAttnFwdSm90INS1_25CollectiveMainloopFwdSm90ILi2EN4cute5tupleIJNS5_1CILi1EEES8_S8_EEENS6_IJNS7_ILi192EEESA_NS7_ILi64EEEEEELi64ENS_6half_tEfNS_4arch4Sm90ELb0ELb0ELb1ELb1ELb0ELb0ELb0ELb0ELb1ELb1ELb1ELb0EEENS1_21CollectiveEpilogueFwdINS6_IJSA_SB_SA_EEES9_SD_SF_Li384ELb1ELb1ELb1ELb0EEENS1_36VarlenDynamicPersistentTileSchedulerILi192ELi192ELi384ELi128ELb1ELb1ELb1ELb0ELb1ELb1EEEEEEEEEvNT_6ParamsE,@"STO_CUDA_ENTRY STV_DEFAULT"
_ZN7cutlass13device_kernelIN5flash11enable_sm90INS1_16FlashAttnFwdSm90INS1_25CollectiveMainloopFwdSm90ILi2EN4cute5tupleIJNS5_1CILi1EEES8_S8_EEENS6_IJNS7_ILi192EEESA_NS7_ILi64EEEEEELi64ENS_6half_tEfNS_4arch4Sm90ELb0ELb0ELb1ELb1ELb0ELb0ELb0ELb0ELb1ELb1ELb1ELb0EEENS1_21CollectiveEpilogueFwdINS6_IJSA_SB_SA_EEES9_SD_SF_Li384ELb1ELb1ELb1ELb0EEENS1_36VarlenDynamicPersistentTileSchedulerILi192ELi192ELi384ELi128ELb1ELb1ELb1ELb0ELb1ELb1EEEEEEEEEvNT_6ParamsE:
[----:B------:R-:W-:Y:S01]  /*0000*/  LDC R1, c[0x0][0x37c] ;  /* 0x0000df00ff017b82 */ /* 0x000fe20000000800 */
[----:B------:R-:W-:Y:S05]  /*0010*/  EXIT ;  /* 0x000000000000794d */ /* 0x000fea0003800000 */
.L_x_1:
        /* <DEDUP_REMOVED lines=14> */
.L_x_10:


//--------------------- .text._ZN7cutlass13device_kernelIN5flash11enable_sm90INS1_16FlashAttnFwdSm90INS1_25CollectiveMainloopFwdSm90ILi2EN4cute5tupleIJNS5_1CILi1EEES8_S8_EEENS6_IJNS7_ILi192EEESA_NS7_ILi64EEEEEELi64ENS_6half_tEfNS_4arch4Sm90ELb0ELb0ELb1ELb1ELb0ELb1ELb0ELb0ELb1ELb1ELb1ELb0EEENS1_21CollectiveEpilogueFwdINS6_IJSA_SB_SA_EEES9_SD_SF_Li384ELb1ELb1ELb1ELb0EEENS1_36VarlenDynamicPersistentTileSchedulerILi192ELi192ELi384ELi128ELb1ELb1ELb1ELb0ELb1ELb1EEEEEEEEEvNT_6ParamsE --------------------------
	.section	.text._ZN7cutlass13device_kernelIN5flash11enable_sm90INS1_16FlashAttnFwdSm90INS1_25CollectiveMainloopFwdSm90ILi2EN4cute5tupleIJNS5_1CILi1EEES8_S8_EEENS6_IJNS7_ILi192EEESA_NS7_ILi64EEEEEELi64ENS_6half_tEfNS_4arch4Sm90ELb0ELb0ELb1ELb1ELb0ELb1ELb0ELb0ELb1ELb1ELb1ELb0EEENS1_21CollectiveEpilogueFwdINS6_IJSA_SB_SA_EEES9_SD_SF_Li384ELb1ELb1ELb1ELb0EEENS1_36VarlenDynamicPersistentTileSchedulerILi192ELi192ELi384ELi128ELb1ELb1ELb1ELb0ELb1ELb1EEEEEEEEEvNT_6ParamsE,"ax",@progbits
	.align	128
.text._ZN7cutlass13device_kernelIN5flash11enable_sm90INS1_16FlashAttnFwdSm90INS1_25CollectiveMainloopFwdSm90ILi2EN4cute5tupleIJNS5_1CILi1EEES8_S8_EEENS6_IJNS7_ILi192EEESA_NS7_ILi64EEEEEELi64ENS_6half_tEfNS_4arch4Sm90ELb0ELb0ELb1ELb1ELb0ELb1ELb0ELb0ELb1ELb1ELb1ELb0EEENS1_21CollectiveEpilogueFwdINS6_IJSA_SB_SA_EEES9_SD_SF_Li384ELb1ELb1ELb1ELb0EEENS1_36VarlenDynamicPersistentTileSchedulerILi192ELi192ELi384ELi128ELb1ELb1ELb1ELb0ELb1ELb1EEEEEEEEEvNT_6ParamsE:
        .type           _ZN7cutlass13device_kernelIN5flash11enable_sm90INS1_16FlashAttnFwdSm90INS1_25CollectiveMainloopFwdSm90ILi2EN4cute5tupleIJNS5_1CILi1EEES8_S8_EEENS6_IJNS7_ILi192EEESA_NS7_ILi64EEEEEELi64ENS_6half_tEfNS_4arch4Sm90ELb0ELb0ELb1ELb1ELb0ELb1ELb0ELb0ELb1ELb1ELb1ELb0EEENS1_21CollectiveEpilogueFwdINS6_IJSA_SB_SA_EEES9_SD_SF_Li384ELb1ELb1ELb1ELb0EEENS1_36VarlenDynamicPersistentTileSchedulerILi192ELi192ELi384ELi128ELb1ELb1ELb1ELb0ELb1ELb1EEEEEEEEEvNT_6ParamsE,@function
        .size           _ZN7cutlass13device_kernelIN5flash11enable_sm90INS1_16FlashAttnFwdSm90INS1_25CollectiveMainloopFwdSm90ILi2EN4cute5tupleIJNS5_1CILi1EEES8_S8_EEENS6_IJNS7_ILi192EEESA_NS7_ILi64EEEEEELi64ENS_6half_tEfNS_4arch4Sm90ELb0ELb0ELb1ELb1ELb0ELb1ELb0ELb0ELb1ELb1ELb1ELb0EEENS1_21CollectiveEpilogueFwdINS6_IJSA_SB_SA_EEES9_SD_SF_Li384ELb1ELb1ELb1ELb0EEENS1_36VarlenDynamicPersistentTileSchedulerILi192ELi192ELi384ELi128ELb1ELb1ELb1ELb0ELb1ELb1EEEEEEEEEvNT_6ParamsE,(.L_x_11 - _ZN7cutlass13device_kernelIN5flash11enable_sm90INS1_16FlashAttnFwdSm90INS1_25CollectiveMainloopFwdSm90ILi2EN4cute5tupleIJNS5_1CILi1EEES8_S8_EEENS6_IJNS7_ILi192EEESA_NS7_ILi64EEEEEELi64ENS_6half_tEfNS_4arch4Sm90ELb0ELb0ELb1ELb1ELb0ELb1ELb0ELb0ELb1ELb1ELb1ELb0EEENS1_21CollectiveEpilogueFwdINS6_IJSA_SB_SA_EEES9_SD_SF_Li384ELb1ELb1ELb1ELb0EEENS1_36VarlenDynamicPersistentTileSchedulerILi192ELi192ELi384ELi128ELb1ELb1ELb1ELb0ELb1ELb1EEEEEEEEEvNT_6ParamsE)
        .other          _ZN7cutlass13device_kernelIN5flash11enable_sm90INS1_16FlashAttnFwdSm90INS1_25CollectiveMainloopFwdSm90ILi2EN4cute5tupleIJNS5_1CILi1EEES8_S8_EEENS6_IJNS7_ILi192EEESA_NS7_ILi64EEEEEELi64ENS_6half_tEfNS_4arch4Sm90ELb0ELb0ELb1ELb1ELb0ELb1ELb0ELb0ELb1ELb1ELb1ELb0EEENS1_21CollectiveEpilogueFwdINS6_IJSA_SB_SA_EEES9_SD_SF_Li384ELb1ELb1ELb1ELb0EEENS1_36VarlenDynamicPersistentTileSchedulerILi192ELi192ELi384ELi128ELb1ELb1ELb1ELb0ELb1ELb1EEEEEEEEEvNT_6ParamsE,@"STO_CUDA_ENTRY STV_DEFAULT"
_ZN7cutlass13device_kernelIN5flash11enable_sm90INS1_16FlashAttnFwdSm90INS1_25CollectiveMainloopFwdSm90ILi2EN4cute5tupleIJNS5_1CILi1EEES8_S8_EEENS6_IJNS7_ILi192EEESA_NS7_ILi64EEEEEELi64ENS_6half_tEfNS_4arch4Sm90ELb0ELb0ELb1ELb1ELb0ELb1ELb0ELb0ELb1ELb1ELb1ELb0EEENS1_21CollectiveEpilogueFwdINS6_IJSA_SB_SA_EEES9_SD_SF_Li384ELb1ELb1ELb1ELb0EEENS1_36VarlenDynamicPersistentTileSchedulerILi192ELi192ELi384ELi128ELb1ELb1ELb1ELb0ELb1ELb1EEEEEEEEEvNT_6ParamsE:
[----:B------:R-:W-:Y:S01]  /*0000*/  LDC R1, c[0x0][0x37c] ;  /* 0x0000df00ff017b82 */ /* 0x000fe20000000800 */
[----:B------:R-:W-:Y:S05]  /*0010*/  EXIT ;  /* 0x000000000000794d */ /* 0x000fea0003800000 */
.L_x_2:
        /* <DEDUP_REMOVED lines=14> */
.L_x_11:


//--------------------- .text._ZN7cutlass13device_kernelIN5flash11enable_sm90INS1_16FlashAttnFwdSm90INS1_25CollectiveMainloopFwdSm90ILi2EN4cute5tupleIJNS5_1CILi1EEES8_S8_EEENS6_IJNS7_ILi192EEENS7_ILi128EEENS7_ILi64EEEEEELi64ENS_6half_tEfNS_4arch4Sm90ELb0ELb1ELb1ELb0ELb0ELb0ELb0ELb1ELb1ELb1ELb1ELb0EEENS1_21CollectiveEpilogueFwdINS6_IJSA_SC_SB_EEES9_SE_SG_Li384ELb0ELb1ELb1ELb0EEENS1_19SingleTileSchedulerILb0ELb1ELb1ELi192EEEEEEEEEvNT_6ParamsE --------------------------
	.section	.text._ZN7cutlass13device_kernelIN5flash11enable_sm90INS1_16FlashAttnFwdSm90INS1_25CollectiveMainloopFwdSm90ILi2EN4cute5tupleIJNS5_1CILi1EEES8_S8_EEENS6_IJNS7_ILi192EEENS7_ILi128EEENS7_ILi64EEEEEELi64ENS_6half_tEfNS_4arch4Sm90ELb0ELb1ELb1ELb0ELb0ELb0ELb0ELb1ELb1ELb1ELb1ELb0EEENS1_21CollectiveEpilogueFwdINS6_IJSA_SC_SB_EEES9_SE_SG_Li384ELb0ELb1ELb1ELb0EEENS1_19SingleTileSchedulerILb0ELb1ELb1ELi192EEEEEEEEEvNT_6ParamsE,"ax",@progbits
	.align	128
.text._ZN7cutlass13device_kernelIN5flash11enable_sm90INS1_16FlashAttnFwdSm90INS1_25CollectiveMainloopFwdSm90ILi2EN4cute5tupleIJNS5_1CILi1EEES8_S8_EEENS6_IJNS7_ILi192EEENS7_ILi128EEENS7_ILi64EEEEEELi64ENS_6half_tEfNS_4arch4Sm90ELb0ELb1ELb1ELb0ELb0ELb0ELb0ELb1ELb1ELb1ELb1ELb0EEENS1_21CollectiveEpilogueFwdINS6_IJSA_SC_SB_EEES9_SE_SG_Li384ELb0ELb1ELb1ELb0EEENS1_19SingleTileSchedulerILb0ELb1ELb1ELi192EEEEEEEEEvNT_6ParamsE:
        .type           _ZN7cutlass13device_kernelIN5flash11enable_sm90INS1_16FlashAttnFwdSm90INS1_25CollectiveMainloopFwdSm90ILi2EN4cute5tupleIJNS5_1CILi1EEES8_S8_EEENS6_IJNS7_ILi192EEENS7_ILi128EEENS7_ILi64EEEEEELi64ENS_6half_tEfNS_4arch4Sm90ELb0ELb1ELb1ELb0ELb0ELb0ELb0ELb1ELb1ELb1ELb1ELb0EEENS1_21CollectiveEpilogueFwdINS6_IJSA_SC_SB_EEES9_SE_SG_Li384ELb0ELb1ELb1ELb0EEENS1_19SingleTileSchedulerILb0ELb1ELb1ELi192EEEEEEEEEvNT_6ParamsE,@function
        .size           _ZN7cutlass13device_kernelIN5flash11enable_sm90INS1_16FlashAttnFwdSm90INS1_25CollectiveMainloopFwdSm90ILi2EN4cute5tupleIJNS5_1CILi1EEES8_S8_EEENS6_IJNS7_ILi192EEENS7_ILi128EEENS7_ILi64EEEEEELi64ENS_6half_tEfNS_4arch4Sm90ELb0ELb1ELb1ELb0ELb0ELb0ELb0ELb1ELb1ELb1ELb1ELb0EEENS1_21CollectiveEpilogueFwdINS6_IJSA_SC_SB_EEES9_SE_SG_Li384ELb0ELb1ELb1ELb0EEENS1_19SingleTileSchedulerILb0ELb1ELb1ELi192EEEEEEEEEvNT_6ParamsE,(.L_x_12 - _ZN7cutlass13device_kernelIN5flash11enable_sm90INS1_16FlashAttnFwdSm90INS1_25CollectiveMainloopFwdSm90ILi2EN4cute5tupleIJNS5_1CILi1EEES8_S8_EEENS6_IJNS7_ILi192EEENS7_ILi128EEENS7_ILi64EEEEEELi64ENS_6half_tEfNS_4arch4Sm90ELb0ELb1ELb1ELb0ELb0ELb0ELb0ELb1ELb1ELb1ELb1ELb0EEENS1_21CollectiveEpilogueFwdINS6_IJSA_SC_SB_EEES9_SE_SG_Li384ELb0ELb1ELb1ELb0EEENS1_19SingleTileSchedulerILb0ELb1ELb1ELi192EEEEEEEEEvNT_6ParamsE)
        .other          _ZN7cutlass13device_kernelIN5flash11enable_sm90INS1_16FlashAttnFwdSm90INS1_25CollectiveMainloopFwdSm90ILi2EN4cute5tupleIJNS5_1CILi1EEES8_S8_EEENS6_IJNS7_ILi192EEENS7_ILi128EEENS7_ILi64EEEEEELi64ENS_6half_tEfNS_4arch4Sm90ELb0ELb1ELb1ELb0ELb0ELb0ELb0ELb1ELb1ELb1ELb1ELb0EEENS1_21CollectiveEpilogueFwdINS6_IJSA_SC_SB_EEES9_SE_SG_Li384ELb0ELb1ELb1ELb0EEENS1_19SingleTileSchedulerILb0ELb1ELb1ELi192EEEEEEEEEvNT_6ParamsE,@"STO_CUDA_ENTRY STV_DEFAULT"
_ZN7cutlass13device_kernelIN5flash11enable_sm90INS1_16FlashAttnFwdSm90INS1_25CollectiveMainloopFwdSm90ILi2EN4cute5tupleIJNS5_1CILi1EEES8_S8_EEENS6_IJNS7_ILi192EEENS7_ILi128EEENS7_ILi64EEEEEELi64ENS_6half_tEfNS_4arch4Sm90ELb0ELb1ELb1ELb0ELb0ELb0ELb0ELb1ELb1ELb1ELb1ELb0EEENS1_21CollectiveEpilogueFwdINS6_IJSA_SC_SB_EEES9_SE_SG_Li384ELb0ELb1ELb1ELb0EEENS1_19SingleTileSchedulerILb0ELb1ELb1ELi192EEEEEEEEEvNT_6ParamsE:
[----:B------:R-:W-:Y:S01]  /*0000*/  LDC R1, c[0x0][0x37c] ;  /* 0x0000df00ff017b82 */ /* 0x000fe20000000800 */
[----:B------:R-:W-:Y:S05]  /*0010*/  EXIT ;  /* 0x000000000000794d */ /* 0x000fea0003800000 */
.L_x_3:
        /* <DEDUP_REMOVED lines=14> */
.L_x_12:


//--------------------- .text._ZN7cutlass13device_kernelIN5flash11enable_sm90INS1_16FlashAttnFwdSm90INS1_25CollectiveMainloopFwdSm90ILi2EN4cute5tupleIJNS5_1CILi1EEES8_S8_EEENS6_IJNS7_ILi192EEENS7_ILi128EEENS7_ILi64EEEEEELi64ENS_6half_tEfNS_4arch4Sm90ELb0ELb1ELb1ELb1ELb0ELb0ELb0ELb1ELb1ELb1ELb1ELb0EEENS1_21CollectiveEpilogueFwdINS6_IJSA_SC_SB_EEES9_SE_SG_Li384ELb1ELb1ELb1ELb0EEENS1_36VarlenDynamicPersistentTileSchedulerILi192ELi128ELi384ELi128ELb1ELb1ELb1ELb1ELb0ELb1EEEEEEEEEvNT_6ParamsE --------------------------
	.section	.text._ZN7cutlass13device_kernelIN5flash11enable_sm90INS1_16FlashAttnFwdSm90INS1_25CollectiveMainloopFwdSm90ILi2EN4cute5tupleIJNS5_1CILi1EEES8_S8_EEENS6_IJNS7_ILi192EEENS7_ILi128EEENS7_ILi64EEEEEELi64ENS_6half_tEfNS_4arch4Sm90ELb0ELb1ELb1ELb1ELb0ELb0ELb0ELb1ELb1ELb1ELb1ELb0EEENS1_21CollectiveEpilogueFwdINS6_IJSA_SC_SB_EEES9_SE_SG_Li384ELb1ELb1ELb1ELb0EEENS1_36VarlenDynamicPersistentTileSchedulerILi192ELi128ELi384ELi128ELb1ELb1ELb1ELb1ELb0ELb1EEEEEEEEEvNT_6ParamsE,"ax",@progbits
	.align	128
.text._ZN7cutlass13device_kernelIN5flash11enable_sm90INS1_16FlashAttnFwdSm90INS1_25CollectiveMainloopFwdSm90ILi2EN4cute5tupleIJNS5_1CILi1EEES8_S8_EEENS6_IJNS7_ILi192EEENS7_ILi128EEENS7_ILi64EEEEEELi64ENS_6half_tEfNS_4arch4Sm90ELb0ELb1ELb1ELb1ELb0ELb0ELb0ELb1ELb1ELb1ELb1ELb0EEENS1_21CollectiveEpilogueFwdINS6_IJSA_SC_SB_EEES9_SE_SG_Li384ELb1ELb1ELb1ELb0EEENS1_36VarlenDynamicPersistentTileSchedulerILi192ELi128ELi384ELi128ELb1ELb1ELb1ELb1ELb0ELb1EEEEEEEEEvNT_6ParamsE:
        .type           _ZN7cutlass13device_kernelIN5flash11enable_sm90INS1_16FlashAttnFwdSm90INS1_25CollectiveMainloopFwdSm90ILi2EN4cute5tupleIJNS5_1CILi1EEES8_S8_EEENS6_IJNS7_ILi192EEENS7_ILi128EEENS7_ILi64EEEEEELi64ENS_6half_tEfNS_4arch4Sm90ELb0ELb1ELb1ELb1ELb0ELb0ELb0ELb1ELb1ELb1ELb1ELb0EEENS1_21CollectiveEpilogueFwdINS6_IJSA_SC_SB_EEES9_SE_SG_Li384ELb1ELb1ELb1ELb0EEENS1_36VarlenDynamicPersistentTileSchedulerILi192ELi128ELi384ELi128ELb1ELb1ELb1ELb1ELb0ELb1EEEEEEEEEvNT_6ParamsE,@function
        .size           _ZN7cutlass13device_kernelIN5flash11enable_sm90INS1_16FlashAttnFwdSm90INS1_25CollectiveMainloopFwdSm90ILi2EN4cute5tupleIJNS5_1CILi1EEES8_S8_EEENS6_IJNS7_ILi192EEENS7_ILi128EEENS7_ILi64EEEEEELi64ENS_6half_tEfNS_4arch4Sm90ELb0ELb1ELb1ELb1ELb0ELb0ELb0ELb1ELb1ELb1ELb1ELb0EEENS1_21CollectiveEpilogueFwdINS6_IJSA_SC_SB_EEES9_SE_SG_Li384ELb1ELb1ELb1ELb0EEENS1_36VarlenDynamicPersistentTileSchedulerILi192ELi128ELi384ELi128ELb1ELb1ELb1ELb1ELb0ELb1EEEEEEEEEvNT_6ParamsE,(.L_x_13 - _ZN7cutlass13device_kernelIN5flash11enable_sm90INS1_16FlashAttnFwdSm90INS1_25CollectiveMainloopFwdSm90ILi2EN4cute5tupleIJNS5_1CILi1EEES8_S8_EEENS6_IJNS7_ILi192EEENS7_ILi128EEENS7_ILi64EEEEEELi64ENS_6half_tEfNS_4arch4Sm90ELb0ELb1ELb1ELb1ELb0ELb0ELb0ELb1ELb1ELb1ELb1ELb0EEENS1_21CollectiveEpilogueFwdINS6_IJSA_SC_SB_EEES9_SE_SG_Li384ELb1ELb1ELb1ELb0EEENS1_36VarlenDynamicPersistentTileSchedulerILi192ELi128ELi384ELi128ELb1ELb1ELb1ELb1ELb0ELb1EEEEEEEEEvNT_6ParamsE)
        .other          _ZN7cutlass13device_kernelIN5flash11enable_sm90INS1_16FlashAttnFwdSm90INS1_25CollectiveMainloopFwdSm90ILi2EN4cute5tupleIJNS5_1CILi1EEES8_S8_EEENS6_IJNS7_ILi192EEENS7_ILi128EEENS7_ILi64EEEEEELi64ENS_6half_tEfNS_4arch4Sm90ELb0ELb1ELb1ELb1ELb0ELb0ELb0ELb1ELb1ELb1ELb1ELb0EEENS1_21CollectiveEpilogueFwdINS6_IJSA_SC_SB_EEES9_SE_SG_Li384ELb1ELb1ELb1ELb0EEENS1_36VarlenDynamicPersistentTileSchedulerILi192ELi128ELi384ELi128ELb1ELb1ELb1ELb1ELb0ELb1EEEEEEEEEvNT_6ParamsE,@"STO_CUDA_ENTRY STV_DEFAULT"
_ZN7cutlass13device_kernelIN5flash11enable_sm90INS1_16FlashAttnFwdSm90INS1_25CollectiveMainloopFwdSm90ILi2EN4cute5tupleIJNS5_1CILi1EEES8_S8_EEENS6_IJNS7_ILi192EEENS7_ILi128EEENS7_ILi64EEEEEELi64ENS_6half_tEfNS_4arch4Sm90ELb0ELb1ELb1ELb1ELb0ELb0ELb0ELb1ELb1ELb1ELb1ELb0EEENS1_21CollectiveEpilogueFwdINS6_IJSA_SC_SB_EEES9_SE_SG_Li384ELb1ELb1ELb1ELb0EEENS1_36VarlenDynamicPersistentTileSchedulerILi192ELi128ELi384ELi128ELb1ELb1ELb1ELb1ELb0ELb1EEEEEEEEEvNT_6ParamsE:
[----:B------:R-:W-:Y:S01]  /*0000*/  LDC R1, c[0x0][0x37c] ;  /* 0x0000df00ff017b82 */ /* 0x000fe20000000800 */
[----:B------:R-:W-:Y:S05]  /*0010*/  EXIT ;  /* 0x000000000000794d */ /* 0x000fea0003800000 */
.L_x_4:
        /* <DEDUP_REMOVED lines=14> */
.L_x_13:


//--------------------- .text._ZN7cutlass13device_kernelIN5flash11enable_sm90INS1_16FlashAttnFwdSm90INS1_25CollectiveMainloopFwdSm90ILi2EN4cute5tupleIJNS5_1CILi1EEES8_S8_EEENS6_IJNS7_ILi192EEENS7_ILi128EEENS7_ILi64EEEEEELi64ENS_6half_tEfNS_4arch4Sm90ELb0ELb1ELb1ELb1ELb0ELb1ELb0ELb1ELb1ELb1ELb1ELb0EEENS1_21CollectiveEpilogueFwdINS6_IJSA_SC_SB_EEES9_SE_SG_Li384ELb1ELb1ELb1ELb0EEENS1_36VarlenDynamicPersistentTileSchedulerILi192ELi128ELi384ELi128ELb1ELb1ELb1ELb1ELb0ELb1EEEEEEEEEvNT_6ParamsE --------------------------
	.section	.text._ZN7cutlass13device_kernelIN5flash11enable_sm90INS1_16FlashAttnFwdSm90INS1_25CollectiveMainloopFwdSm90ILi2EN4cute5tupleIJNS5_1CILi1EEES8_S8_EEENS6_IJNS7_ILi192EEENS7_ILi128EEENS7_ILi64EEEEEELi64ENS_6half_tEfNS_4arch4Sm90ELb0ELb1ELb1ELb1ELb0ELb1ELb0ELb1ELb1ELb1ELb1ELb0EEENS1_21CollectiveEpilogueFwdINS6_IJSA_SC_SB_EEES9_SE_SG_Li384ELb1ELb1ELb1ELb0EEENS1_36VarlenDynamicPersistentTileSchedulerILi192ELi128ELi384ELi128ELb1ELb1ELb1ELb1ELb0ELb1EEEEEEEEEvNT_6ParamsE,"ax",@progbits
	.align	128
.text._ZN7cutlass13device_kernelIN5flash11enable_sm90INS1_16FlashAttnFwdSm90INS1_25CollectiveMainloopFwdSm90ILi2EN4cute5tupleIJNS5_1CILi1EEES8_S8_EEENS6_IJNS7_ILi192EEENS7_ILi128EEENS7_ILi64EEEEEELi64ENS_6half_tEfNS_4arch4Sm90ELb0ELb1ELb1ELb1ELb0ELb1ELb0ELb1ELb1ELb1ELb1ELb0EEENS1_21CollectiveEpilogueFwdINS6_IJSA_SC_SB_EEES9_SE_SG_Li384ELb1ELb1ELb1ELb0EEENS1_36VarlenDynamicPersistentTileSchedulerILi192ELi128ELi384ELi128ELb1ELb1ELb1ELb1ELb0ELb1EEEEEEEEEvNT_6ParamsE:
        .type           _ZN7cutlass13device_kernelIN5flash11enable_sm90INS1_16FlashAttnFwdSm90INS1_25CollectiveMainloopFwdSm90ILi2EN4cute5tupleIJNS5_1CILi1EEES8_S8_EEENS6_IJNS7_ILi192EEENS7_ILi128EEENS7_ILi64EEEEEELi64ENS_6half_tEfNS_4arch4Sm90ELb0ELb1ELb1ELb1ELb0ELb1ELb0ELb1ELb1ELb1ELb1ELb0EEENS1_21CollectiveEpilogueFwdINS6_IJSA_SC_SB_EEES9_SE_SG_Li384ELb1ELb1ELb1ELb0EEENS1_36VarlenDynamicPersistentTileSchedulerILi192ELi128ELi384ELi128ELb1ELb1ELb1ELb1ELb0ELb1EEEEEEEEEvNT_6ParamsE,@function
        .size           _ZN7cutlass13device_kernelIN5flash11enable_sm90INS1_16FlashAttnFwdSm90INS1_25CollectiveMainloopFwdSm90ILi2EN4cute5tupleIJNS5_1CILi1EEES8_S8_EEENS6_IJNS7_ILi192EEENS7_ILi128EEENS7_ILi64EEEEEELi64ENS_6half_tEfNS_4arch4Sm90ELb0ELb1ELb1ELb1ELb0ELb1ELb0ELb1ELb1ELb1ELb1ELb0EEENS1_21CollectiveEpilogueFwdINS6_IJSA_SC_SB_EEES9_SE_SG_Li384ELb1ELb1ELb1ELb0EEENS1_36VarlenDynamicPersistentTileSchedulerILi192ELi128ELi384ELi128ELb1ELb1ELb1ELb1ELb0ELb1EEEEEEEEEvNT_6ParamsE,(.L_x_14 - _ZN7cutlass13device_kernelIN5flash11enable_sm90INS1_16FlashAttnFwdSm90INS1_25CollectiveMainloopFwdSm90ILi2EN4cute5tupleIJNS5_1CILi1EEES8_S8_EEENS6_IJNS7_ILi192EEENS7_ILi128EEENS7_ILi64EEEEEELi64ENS_6half_tEfNS_4arch4Sm90ELb0ELb1ELb1ELb1ELb0ELb1ELb0ELb1ELb1ELb1ELb1ELb0EEENS1_21CollectiveEpilogueFwdINS6_IJSA_SC_SB_EEES9_SE_SG_Li384ELb1ELb1ELb1ELb0EEENS1_36VarlenDynamicPersistentTileSchedulerILi192ELi128ELi384ELi128ELb1ELb1ELb1ELb1ELb0ELb1EEEEEEEEEvNT_6ParamsE)
        .other          _ZN7cutlass13device_kernelIN5flash11enable_sm90INS1_16FlashAttnFwdSm90INS1_25CollectiveMainloopFwdSm90ILi2EN4cute5tupleIJNS5_1CILi1EEES8_S8_EEENS6_IJNS7_ILi192EEENS7_ILi128EEENS7_ILi64EEEEEELi64ENS_6half_tEfNS_4arch4Sm90ELb0ELb1ELb1ELb1ELb0ELb1ELb0ELb1ELb1ELb1ELb1ELb0EEENS1_21CollectiveEpilogueFwdINS6_IJSA_SC_SB_EEES9_SE_SG_Li384ELb1ELb1ELb1ELb0EEENS1_36VarlenDynamicPersistentTileSchedulerILi192ELi128ELi384ELi128ELb1ELb1ELb1ELb1ELb0ELb1EEEEEEEEEvNT_6ParamsE,@"STO_CUDA_ENTRY STV_DEFAULT"
_ZN7cutlass13device_kernelIN5flash11enable_sm90INS1_16FlashAttnFwdSm90INS1_25CollectiveMainloopFwdSm90ILi2EN4cute5tupleIJNS5_1CILi1EEES8_S8_EEENS6_IJNS7_ILi192EEENS7_ILi128EEENS7_ILi64EEEEEELi64ENS_6half_tEfNS_4arch4Sm90ELb0ELb1ELb1ELb1ELb0ELb1ELb0ELb1ELb1ELb1ELb1ELb0EEENS1_21CollectiveEpilogueFwdINS6_IJSA_SC_SB_EEES9_SE_SG_Li384ELb1ELb1ELb1ELb0EEENS1_36VarlenDynamicPersistentTileSchedulerILi192ELi128ELi384ELi128ELb1ELb1ELb1ELb1ELb0ELb1EEEEEEEEEvNT_6ParamsE:
[----:B------:R-:W-:Y:S01]  /*0000*/  LDC R1, c[0x0][0x37c] ;  /* 0x0000df00ff017b82 */ /* 0x000fe20000000800 */
[----:B------:R-:W-:Y:S05]  /*0010*/  EXIT ;  /* 0x000000000000794d */ /* 0x000fea0003800000 */
.L_x_5:
        /* <DEDUP_REMOVED lines=14> */
.L_x_14:


//--------------------- .text._ZN7cutlass13device_kernelIN5flash11enable_sm90INS1_16FlashAttnFwdSm90INS1_25CollectiveMainloopFwdSm90ILi2EN4cute5tupleIJNS5_1CILi1EEES8_S8_EEENS6_IJNS7_ILi192EEENS7_ILi128EEENS7_ILi64EEEEEELi64ENS_6half_tEfNS_4arch4Sm90ELb1ELb0ELb1ELb0ELb0ELb0ELb0ELb1ELb1ELb1ELb1ELb0EEENS1_21CollectiveEpilogueFwdINS6_IJSA_SC_SB_EEES9_SE_SG_Li384ELb0ELb1ELb1ELb0EEENS1_19SingleTileSchedulerILb0ELb1ELb1ELi192EEEEEEEEEvNT_6ParamsE --------------------------
	.section	.text._ZN7cutlass13device_kernelIN5flash11enable_sm90INS1_16FlashAttnFwdSm90INS1_25CollectiveMainloopFwdSm90ILi2EN4cute5tupleIJNS5_1CILi1EEES8_S8_EEENS6_IJNS7_ILi192EEENS7_ILi128EEENS7_ILi64EEEEEELi64ENS_6half_tEfNS_4arch4Sm90ELb1ELb0ELb1ELb0ELb0ELb0ELb0ELb1ELb1ELb1ELb1ELb0EEENS1_21CollectiveEpilogueFwdINS6_IJSA_SC_SB_EEES9_SE_SG_Li384ELb0ELb1ELb1ELb0EEENS1_19SingleTileSchedulerILb0ELb1ELb1ELi192EEEEEEEEEvNT_6ParamsE,"ax",@progbits
	.align	128
.text._ZN7cutlass13device_kernelIN5flash11enable_sm90INS1_16FlashAttnFwdSm90INS1_25CollectiveMainloopFwdSm90ILi2EN4cute5tupleIJNS5_1CILi1EEES8_S8_EEENS6_IJNS7_ILi192EEENS7_ILi128EEENS7_ILi64EEEEEELi64ENS_6half_tEfNS_4arch4Sm90ELb1ELb0ELb1ELb0ELb0ELb0ELb0ELb1ELb1ELb1ELb1ELb0EEENS1_21CollectiveEpilogueFwdINS6_IJSA_SC_SB_EEES9_SE_SG_Li384ELb0ELb1ELb1ELb0EEENS1_19SingleTileSchedulerILb0ELb1ELb1ELi192EEEEEEEEEvNT_6ParamsE:
        .type           _ZN7cutlass13device_kernelIN5flash11enable_sm90INS1_16FlashAttnFwdSm90INS1_25CollectiveMainloopFwdSm90ILi2EN4cute5tupleIJNS5_1CILi1EEES8_S8_EEENS6_IJNS7_ILi192EEENS7_ILi128EEENS7_ILi64EEEEEELi64ENS_6half_tEfNS_4arch4Sm90ELb1ELb0ELb1ELb0ELb0ELb0ELb0ELb1ELb1ELb1ELb1ELb0EEENS1_21CollectiveEpilogueFwdINS6_IJSA_SC_SB_EEES9_SE_SG_Li384ELb0ELb1ELb1ELb0EEENS1_19SingleTileSchedulerILb0ELb1ELb1ELi192EEEEEEEEEvNT_6ParamsE,@function
        .size           _ZN7cutlass13device_kernelIN5flash11enable_sm90INS1_16FlashAttnFwdSm90INS1_25CollectiveMainloopFwdSm90ILi2EN4cute5tupleIJNS5_1CILi1EEES8_S8_EEENS6_IJNS7_ILi192EEENS7_ILi128EEENS7_ILi64EEEEEELi64ENS_6half_tEfNS_4arch4Sm90ELb1ELb0ELb1ELb0ELb0ELb0ELb0ELb1ELb1ELb1ELb1ELb0EEENS1_21CollectiveEpilogueFwdINS6_IJSA_SC_SB_EEES9_SE_SG_Li384ELb0ELb1ELb1ELb0EEENS1_19SingleTileSchedulerILb0ELb1ELb1ELi192EEEEEEEEEvNT_6ParamsE,(.L_x_15 - _ZN7cutlass13device_kernelIN5flash11enable_sm90INS1_16FlashAttnFwdSm90INS1_25CollectiveMainloopFwdSm90ILi2EN4cute5tupleIJNS5_1CILi1EEES8_S8_EEENS6_IJNS7_ILi192EEENS7_ILi128EEENS7_ILi64EEEEEELi64ENS_6half_tEfNS_4arch4Sm90ELb1ELb0ELb1ELb0ELb0ELb0ELb0ELb1ELb1ELb1ELb1ELb0EEENS1_21CollectiveEpilogueFwdINS6_IJSA_SC_SB_EEES9_SE_SG_Li384ELb0ELb1ELb1ELb0EEENS1_19SingleTileSchedulerILb0ELb1ELb1ELi192EEEEEEEEEvNT_6ParamsE)
        .other          _ZN7cutlass13device_kernelIN5flash11enable_sm90INS1_16FlashAttnFwdSm90INS1_25CollectiveMainloopFwdSm90ILi2EN4cute5tupleIJNS5_1CILi1EEES8_S8_EEENS6_IJNS7_ILi192EEENS7_ILi128EEENS7_ILi64EEEEEELi64ENS_6half_tEfNS_4arch4Sm90ELb1ELb0ELb1ELb0ELb0ELb0ELb0ELb1ELb1ELb1ELb1ELb0EEENS1_21CollectiveEpilogueFwdINS6_IJSA_SC_SB_EEES9_SE_SG_Li384ELb0ELb1ELb1ELb0EEENS1_19SingleTileSchedulerILb0ELb1ELb1ELi192EEEEEEEEEvNT_6ParamsE,@"STO_CUDA_ENTRY STV_DEFAULT"
_ZN7cutlass13device_kernelIN5flash11enable_sm90INS1_16FlashAttnFwdSm90INS1_25CollectiveMainloopFwdSm90ILi2EN4cute5tupleIJNS5_1CILi1EEES8_S8_EEENS6_IJNS7_ILi192EEENS7_ILi128EEENS7_ILi64EEEEEELi64ENS_6half_tEfNS_4arch4Sm90ELb1ELb0ELb1ELb0ELb0ELb0ELb0ELb1ELb1ELb1ELb1ELb0EEENS1_21CollectiveEpilogueFwdINS6_IJSA_SC_SB_EEES9_SE_SG_Li384ELb0ELb1ELb1ELb0EEENS1_19SingleTileSchedulerILb0ELb1ELb1ELi192EEEEEEEEEvNT_6ParamsE:
[----:B------:R-:W-:Y:S01]  /*0000*/  LDC R1, c[0x0][0x37c] ;  /* 0x0000df00ff017b82 */ /* 0x000fe20000000800 */
[----:B------:R-:W-:Y:S05]  /*0010*/  EXIT ;  /* 0x000000000000794d */ /* 0x000fea0003800000 */
.L_x_6:
        /* <DEDUP_REMOVED lines=14> */
.L_x_15:


//--------------------- .text._ZN7cutlass13device_kernelIN5flash11enable_sm90INS1_16FlashAttnFwdSm90INS1_25CollectiveMainloopFwdSm90ILi2EN4cute5tupleIJNS5_1CILi1EEES8_S8_EEENS6_IJNS7_ILi192EEENS7_ILi128EEENS7_ILi64EEEEEELi64ENS_6half_tEfNS_4arch4Sm90ELb1ELb0ELb1ELb1ELb0ELb0ELb0ELb1ELb1ELb1ELb1ELb0EEENS1_21CollectiveEpilogueFwdINS6_IJSA_SC_SB_EEES9_SE_SG_Li384ELb1ELb1ELb1ELb0EEENS1_36VarlenDynamicPersistentTileSchedulerILi192ELi128ELi384ELi128ELb1ELb1ELb1ELb1ELb1ELb1EEEEEEEEEvNT_6ParamsE --------------------------
	.section	.text._ZN7cutlass13device_kernelIN5flash11enable_sm90INS1_16FlashAttnFwdSm90INS1_25CollectiveMainloopFwdSm90ILi2EN4cute5tupleIJNS5_1CILi1EEES8_S8_EEENS6_IJNS7_ILi192EEENS7_ILi128EEENS7_ILi64EEEEEELi64ENS_6half_tEfNS_4arch4Sm90ELb1ELb0ELb1ELb1ELb0ELb0ELb0ELb1ELb1ELb1ELb1ELb0EEENS1_21CollectiveEpilogueFwdINS6_IJSA_SC_SB_EEES9_SE_SG_Li384ELb1ELb1ELb1ELb0EEENS1_36VarlenDynamicPersistentTileSchedulerILi192ELi128ELi384ELi128ELb1ELb1ELb1ELb1ELb1ELb1EEEEEEEEEvNT_6ParamsE,"ax",@progbits
	.align	128
.text._ZN7cutlass13device_kernelIN5flash11enable_sm90INS1_16FlashAttnFwdSm90INS1_25CollectiveMainloopFwdSm90ILi2EN4cute5tupleIJNS5_1CILi1EEES8_S8_EEENS6_IJNS7_ILi192EEENS7_ILi128EEENS7_ILi64EEEEEELi64ENS_6half_tEfNS_4arch4Sm90ELb1ELb0ELb1ELb1ELb0ELb0ELb0ELb1ELb1ELb1ELb1ELb0EEENS1_21CollectiveEpilogueFwdINS6_IJSA_SC_SB_EEES9_SE_SG_Li384ELb1ELb1ELb1ELb0EEENS1_36VarlenDynamicPersistentTileSchedulerILi192ELi128ELi384ELi128ELb1ELb1ELb1ELb1ELb1ELb1EEEEEEEEEvNT_6ParamsE:
        .type           _ZN7cutlass13device_kernelIN5flash11enable_sm90INS1_16FlashAttnFwdSm90INS1_25CollectiveMainloopFwdSm90ILi2EN4cute5tupleIJNS5_1CILi1EEES8_S8_EEENS6_IJNS7_ILi192EEENS7_ILi128EEENS7_ILi64EEEEEELi64ENS_6half_tEfNS_4arch4Sm90ELb1ELb0ELb1ELb1ELb0ELb0ELb0ELb1ELb1ELb1ELb1ELb0EEENS1_21CollectiveEpilogueFwdINS6_IJSA_SC_SB_EEES9_SE_SG_Li384ELb1ELb1ELb1ELb0EEENS1_36VarlenDynamicPersistentTileSchedulerILi192ELi128ELi384ELi128ELb1ELb1ELb1ELb1ELb1ELb1EEEEEEEEEvNT_6ParamsE,@function
        .size           _ZN7cutlass13device_kernelIN5flash11enable_sm90INS1_16FlashAttnFwdSm90INS1_25CollectiveMainloopFwdSm90ILi2EN4cute5tupleIJNS5_1CILi1EEES8_S8_EEENS6_IJNS7_ILi192EEENS7_ILi128EEENS7_ILi64EEEEEELi64ENS_6half_tEfNS_4arch4Sm90ELb1ELb0ELb1ELb1ELb0ELb0ELb0ELb1ELb1ELb1ELb1ELb0EEENS1_21CollectiveEpilogueFwdINS6_IJSA_SC_SB_EEES9_SE_SG_Li384ELb1ELb1ELb1ELb0EEENS1_36VarlenDynamicPersistentTileSchedulerILi192ELi128ELi384ELi128ELb1ELb1ELb1ELb1ELb1ELb1EEEEEEEEEvNT_6ParamsE,(.L_x_16 - _ZN7cutlass13device_kernelIN5flash11enable_sm90INS1_16FlashAttnFwdSm90INS1_25CollectiveMainloopFwdSm90ILi2EN4cute5tupleIJNS5_1CILi1EEES8_S8_EEENS6_IJNS7_ILi192EEENS7_ILi128EEENS7_ILi64EEEEEELi64ENS_6half_tEfNS_4arch4Sm90ELb1ELb0ELb1ELb1ELb0ELb0ELb0ELb1ELb1ELb1ELb1ELb0EEENS1_21CollectiveEpilogueFwdINS6_IJSA_SC_SB_EEES9_SE_SG_Li384ELb1ELb1ELb1ELb0EEENS1_36VarlenDynamicPersistentTileSchedulerILi192ELi128ELi384ELi128ELb1ELb1ELb1ELb1ELb1ELb1EEEEEEEEEvNT_6ParamsE)
        .other          _ZN7cutlass13device_kernelIN5flash11enable_sm90INS1_16FlashAttnFwdSm90INS1_25CollectiveMainloopFwdSm90ILi2EN4cute5tupleIJNS5_1CILi1EEES8_S8_EEENS6_IJNS7_ILi192EEENS7_ILi128EEENS7_ILi64EEEEEELi64ENS_6half_tEfNS_4arch4Sm90ELb1ELb0ELb1ELb1ELb0ELb0ELb0ELb1ELb1ELb1ELb1ELb0EEENS1_21CollectiveEpilogueFwdINS6_IJSA_SC_SB_EEES9_SE_SG_Li384ELb1ELb1ELb1ELb0EEENS1_36VarlenDynamicPersistentTileSchedulerILi192ELi128ELi384ELi128ELb1ELb1ELb1ELb1ELb1ELb1EEEEEEEEEvNT_6ParamsE,@"STO_CUDA_ENTRY STV_DEFAULT"
_ZN7cutlass13device_kernelIN5flash11enable_sm90INS1_16FlashAttnFwdSm90INS1_25CollectiveMainloopFwdSm90ILi2EN4cute5tupleIJNS5_1CILi1EEES8_S8_EEENS6_IJNS7_ILi192EEENS7_ILi128EEENS7_ILi64EEEEEELi64ENS_6half_tEfNS_4arch4Sm90ELb1ELb0ELb1ELb1ELb0ELb0ELb0ELb1ELb1ELb1ELb1ELb0EEENS1_21CollectiveEpilogueFwdINS6_IJSA_SC_SB_EEES9_SE_SG_Li384ELb1ELb1ELb1ELb0EEENS1_36VarlenDynamicPersistentTileSchedulerILi192ELi128ELi384ELi128ELb1ELb1ELb1ELb1ELb1ELb1EEEEEEEEEvNT_6ParamsE:
[----:B------:R-:W-:Y:S01]  /*0000*/  LDC R1, c[0x0][0x37c] ;  /* 0x0000df00ff017b82 */ /* 0x000fe20000000800 */
[----:B------:R-:W-:Y:S05]  /*0010*/  EXIT ;  /* 0x000000000000794d */ /* 0x000fea0003800000 */
.L_x_7:
        /* <DEDUP_REMOVED lines=14> */
.L_x_16:


//--------------------- .text._ZN7cutlass13device_kernelIN5flash11enable_sm90INS1_16FlashAttnFwdSm90INS1_25CollectiveMainloopFwdSm90ILi2EN4cute5tupleIJNS5_1CILi1EEES8_S8_EEENS6_IJNS7_ILi192EEENS7_ILi128EEENS7_ILi64EEEEEELi64ENS_6half_tEfNS_4arch4Sm90ELb1ELb0ELb1ELb1ELb0ELb1ELb0ELb1ELb1ELb1ELb1ELb0EEENS1_21CollectiveEpilogueFwdINS6_IJSA_SC_SB_EEES9_SE_SG_Li384ELb1ELb1ELb1ELb0EEENS1_36VarlenDynamicPersistentTileSchedulerILi192ELi128ELi384ELi128ELb1ELb1ELb1ELb1ELb1ELb1EEEEEEEEEvNT_6ParamsE --------------------------
	.section	.text._ZN7cutlass13device_kernelIN5flash11enable_sm90INS1_16FlashAttnFwdSm90INS1_25CollectiveMainloopFwdSm90ILi2EN4cute5tupleIJNS5_1CILi1EEES8_S8_EEENS6_IJNS7_ILi192EEENS7_ILi128EEENS7_ILi64EEEEEELi64ENS_6half_tEfNS_4arch4Sm90ELb1ELb0ELb1ELb1ELb0ELb1ELb0ELb1ELb1ELb1ELb1ELb0EEENS1_21CollectiveEpilogueFwdINS6_IJSA_SC_SB_EEES9_SE_SG_Li384ELb1ELb1ELb1ELb0EEENS1_36VarlenDynamicPersistentTileSchedulerILi192ELi128ELi384ELi128ELb1ELb1ELb1ELb1ELb1ELb1EEEEEEEEEvNT_6ParamsE,"ax",@progbits
	.align	128
.text._ZN7cutlass13device_kernelIN5flash11enable_sm90INS1_16FlashAttnFwdSm90INS1_25CollectiveMainloopFwdSm90ILi2EN4cute5tupleIJNS5_1CILi1EEES8_S8_EEENS6_IJNS7_ILi192EEENS7_ILi128EEENS7_ILi64EEEEEELi64ENS_6half_tEfNS_4arch4Sm90ELb1ELb0ELb1ELb1ELb0ELb1ELb0ELb1ELb1ELb1ELb1ELb0EEENS1_21CollectiveEpilogueFwdINS6_IJSA_SC_SB_EEES9_SE_SG_Li384ELb1ELb1ELb1ELb0EEENS1_36VarlenDynamicPersistentTileSchedulerILi192ELi128ELi384ELi128ELb1ELb1ELb1ELb1ELb1ELb1EEEEEEEEEvNT_6ParamsE:
        .type           _ZN7cutlass13device_kernelIN5flash11enable_sm90INS1_16FlashAttnFwdSm90INS1_25CollectiveMainloopFwdSm90ILi2EN4cute5tupleIJNS5_1CILi1EEES8_S8_EEENS6_IJNS7_ILi192EEENS7_ILi128EEENS7_ILi64EEEEEELi64ENS_6half_tEfNS_4arch4Sm90ELb1ELb0ELb1ELb1ELb0ELb1ELb0ELb1ELb1ELb1ELb1ELb0EEENS1_21CollectiveEpilogueFwdINS6_IJSA_SC_SB_EEES9_SE_SG_Li384ELb1ELb1ELb1ELb0EEENS1_36VarlenDynamicPersistentTileSchedulerILi192ELi128ELi384ELi128ELb1ELb1ELb1ELb1ELb1ELb1EEEEEEEEEvNT_6ParamsE,@function
        .size           _ZN7cutlass13device_kernelIN5flash11enable_sm90INS1_16FlashAttnFwdSm90INS1_25CollectiveMainloopFwdSm90ILi2EN4cute5tupleIJNS5_1CILi1EEES8_S8_EEENS6_IJNS7_ILi192EEENS7_ILi128EEENS7_ILi64EEEEEELi64ENS_6half_tEfNS_4arch4Sm90ELb1ELb0ELb1ELb1ELb0ELb1ELb0ELb1ELb1ELb1ELb1ELb0EEENS1_21CollectiveEpilogueFwdINS6_IJSA_SC_SB_EEES9_SE_SG_Li384ELb1ELb1ELb1ELb0EEENS1_36VarlenDynamicPersistentTileSchedulerILi192ELi128ELi384ELi128ELb1ELb1ELb1ELb1ELb1ELb1EEEEEEEEEvNT_6ParamsE,(.L_x_17 - _ZN7cutlass13device_kernelIN5flash11enable_sm90INS1_16FlashAttnFwdSm90INS1_25CollectiveMainloopFwdSm90ILi2EN4cute5tupleIJNS5_1CILi1EEES8_S8_EEENS6_IJNS7_ILi192EEENS7_ILi128EEENS7_ILi64EEEEEELi64ENS_6half_tEfNS_4arch4Sm90ELb1ELb0ELb1ELb1ELb0ELb1ELb0ELb1ELb1ELb1ELb1ELb0EEENS1_21CollectiveEpilogueFwdINS6_IJSA_SC_SB_EEES9_SE_SG_Li384ELb1ELb1ELb1ELb0EEENS1_36VarlenDynamicPersistentTileSchedulerILi192ELi128ELi384ELi128ELb1ELb1ELb1ELb1ELb1ELb1EEEEEEEEEvNT_6ParamsE)
        .other          _ZN7cutlass13device_kernelIN5flash11enable_sm90INS1_16FlashAttnFwdSm90INS1_25CollectiveMainloopFwdSm90ILi2EN4cute5tupleIJNS5_1CILi1EEES8_S8_EEENS6_IJNS7_ILi192EEENS7_ILi128EEENS7_ILi64EEEEEELi64ENS_6half_tEfNS_4arch4Sm90ELb1ELb0ELb1ELb1ELb0ELb1ELb0ELb1ELb1ELb1ELb1ELb0EEENS1_21CollectiveEpilogueFwdINS6_IJSA_SC_SB_EEES9_SE_SG_Li384ELb1ELb1ELb1ELb0EEENS1_36VarlenDynamicPersistentTileSchedulerILi192ELi128ELi384ELi128ELb1ELb1ELb1ELb1ELb1ELb1EEEEEEEEEvNT_6ParamsE,@"STO_CUDA_ENTRY STV_DEFAULT"
_ZN7cutlass13device_kernelIN5flash11enable_sm90INS1_16FlashAttnFwdSm90INS1_25CollectiveMainloopFwdSm90ILi2EN4cute5tupleIJNS5_1CILi1EEES8_S8_EEENS6_IJNS7_ILi192EEENS7_ILi128EEENS7_ILi64EEEEEELi64ENS_6half_tEfNS_4arch4Sm90ELb1ELb0ELb1ELb1ELb0ELb1ELb0ELb1ELb1ELb1ELb1ELb0EEENS1_21CollectiveEpilogueFwdINS6_IJSA_SC_SB_EEES9_SE_SG_Li384ELb1ELb1ELb1ELb0EEENS1_36VarlenDynamicPersistentTileSchedulerILi192ELi128ELi384ELi128ELb1ELb1ELb1ELb1ELb1ELb1EEEEEEEEEvNT_6ParamsE:
[----:B------:R-:W-:Y:S01]  /*0000*/  LDC R1, c[0x0][0x37c] ;  /* 0x0000df00ff017b82 */ /* 0x000fe20000000800 */
[----:B------:R-:W-:Y:S05]  /*0010*/  EXIT ;  /* 0x000000000000794d */ /* 0x000fea0003800000 */
.L_x_8:
        /* <DEDUP_REMOVED lines=14> */
.L_x_17:


//--------------------- .nv.shared.reserved.0     --------------------------
	.section	.nv.shared.reserved.0,"aw",@nobits
	.weak		__nv_reservedSMEM_offset_0_alias
	.size		__nv_reservedSMEM_offset_0_alias, 0, 64
	.other		__nv_reservedSMEM_offset_0_alias,@"STO_CUDA_RESERVED_SHARED STV_DEFAULT"
__nv_reservedSMEM_offset_0_alias:
	.zero		0
	.zero		64


//--------------------- .nv.global                --------------------------
	.section	.nv.global,"aw",@nobits
.nv.global:
	.type		_ZN79_INTERNAL_95063700_43_flash_fwd_hdim64_fp16_split_softcap_sm90_cu_a6473388_35194cute1_E,@object
	.size		_ZN79_INTERNAL_95063700_43_flash_fwd_hdim64_fp16_split_softcap_sm90_cu_a6473388_35194cute1_E,(_ZN79_INTERNAL_95063700_43_flash_fwd_hdim64_fp16_split_softcap_sm90_cu_a6473388_35194cuda3std3__45__cpo6cbeginE - _ZN79_INTERNAL_95063700_43_flash_fwd_hdim64_fp16_split_softcap_sm90_cu_a6473388_35194cute1_E)
_ZN79_INTERNAL_95063700_43_flash_fwd_hdim64_fp16_split_softcap_sm90_cu_a6473388_35194cute1_E:
	.zero		1
	.type		_ZN79_INTERNAL_95063700_43_flash_fwd_hdim64_fp16_split_softcap_sm90_cu_a6473388_35194cuda3std3__45__cpo6cbeginE,@object
	.size		_ZN79_INTERNAL_95063700_43_flash_fwd_hdim64_fp16_split_softcap_sm90_cu_a6473388_35194cuda3std3__45__cpo6cbeginE,(_ZN79_INTERNAL_95063700_43_flash_fwd_hdim64_fp16_split_softcap_sm90_cu_a6473388_35194cuda3std3__48in_placeE - _ZN79_INTERNAL_95063700_43_flash_fwd_hdim64_fp16_split_softcap_sm90_cu_a6473388_35194cuda3std3__45__cpo6cbeginE)
_ZN79_INTERNAL_95063700_43_flash_fwd_hdim64_fp16_split_softcap_sm90_cu_a6473388_35194cuda3std3__45__cpo6cbeginE:
	.zero		1
	.type		_ZN79_INTERNAL_95063700_43_flash_fwd_hdim64_fp16_split_softcap_sm90_cu_a6473388_35194cuda3std3__48in_placeE,@object
	.size		_ZN79_INTERNAL_95063700_43_flash_fwd_hdim64_fp16_split_softcap_sm90_cu_a6473388_35194cuda3std3__48in_placeE,(_ZN79_INTERNAL_95063700_43_flash_fwd_hdim64_fp16_split_softcap_sm90_cu_a6473388_35194cuda3std6ranges3__45__cpo9iter_moveE - _ZN79_INTERNAL_95063700_43_flash_fwd_hdim64_fp16_split_softcap_sm90_cu_a6473388_35194cuda3std3__48in_placeE)
_ZN79_INTERNAL_95063700_43_flash_fwd_hdim64_fp16_split_softcap_sm90_cu_a6473388_35194cuda3std3__48in_placeE:
	.zero		1
	.type		_ZN79_INTERNAL_95063700_43_flash_fwd_hdim64_fp16_split_softcap_sm90_cu_a6473388_35194cuda3std6ranges3__45__cpo9iter_moveE,@object
	.size		_ZN79_INTERNAL_95063700_43_flash_fwd_hdim64_fp16_split_softcap_sm90_cu_a6473388_35194cuda3std6ranges3__45__cpo9iter_moveE,(_ZN79_INTERNAL_95063700_43_flash_fwd_hdim64_fp16_split_softcap_sm90_cu_a6473388_35194cuda3std3__45__cpo5beginE - _ZN79_INTERNAL_95063700_43_flash_fwd_hdim64_fp16_split_softcap_sm90_cu_a6473388_35194cuda3std6ranges3__45__cpo9iter_moveE)
_ZN79_INTERNAL_95063700_43_flash_fwd_hdim64_fp16_split_softcap_sm90_cu_a6473388_35194cuda3std6ranges3__45__cpo9iter_moveE:
	.zero		1
	.type		_ZN79_INTERNAL_95063700_43_flash_fwd_hdim64_fp16_split_softcap_sm90_cu_a6473388_35194cuda3std3__45__cpo5beginE,@object
	.size		_ZN79_INTERNAL_95063700_43_flash_fwd_hdim64_fp16_split_softcap_sm90_cu_a6473388_35194cuda3std3__45__cpo5beginE,(_ZN79_INTERNAL_95063700_43_flash_fwd_hdim64_fp16_split_softcap_sm90_cu_a6473388_35194cuda3std3__481_GLOBAL__N__95063700_43_flash_fwd_hdim64_fp16_split_softcap_sm90_cu_a6473388_35196ignoreE - _ZN79_INTERNAL_95063700_43_flash_fwd_hdim64_fp16_split_softcap_sm90_cu_a6473388_35194cuda3std3__45__cpo5beginE)
_ZN79_INTERNAL_95063700_43_flash_fwd_hdim64_fp16_split_softcap_sm90_cu_a6473388_35194cuda3std3__45__cpo5beginE:
	.zero		1
	.type		_ZN79_INTERNAL_95063700_43_flash_fwd_hdim64_fp16_split_softcap_sm90_cu_a6473388_35194cuda3std3__481_GLOBAL__N__95063700_43_flash_fwd_hdim64_fp16_split_softcap_sm90_cu_a6473388_35196ignoreE,@object
	.size		_ZN79_INTERNAL_95063700_43_flash_fwd_hdim64_fp16_split_softcap_sm90_cu_a6473388_35194cuda3std3__481_GLOBAL__N__95063700_43_flash_fwd_hdim64_fp16_split_softcap_sm90_cu_a6473388_35196ignoreE,(_ZN79_INTERNAL_95063700_43_flash_fwd_hdim64_fp16_split_softcap_sm90_cu_a6473388_35194cute7productE - _ZN79_INTERNAL_95063700_43_flash_fwd_hdim64_fp16_split_softcap_sm90_cu_a6473388_35194cuda3std3__481_GLOBAL__N__95063700_43_flash_fwd_hdim64_fp16_split_softcap_sm90_cu_a6473388_35196ignoreE)
_ZN79_INTERNAL_95063700_43_flash_fwd_hdim64_fp16_split_softcap_sm90_cu_a6473388_35194cuda3std3__481_GLOBAL__N__95063700_43_flash_fwd_hdim64_fp16_split_softcap_sm90_cu_a6473388_35196ignoreE:
	.zero		1
	.type		_ZN79_INTERNAL_95063700_43_flash_fwd_hdim64_fp16_split_softcap_sm90_cu_a6473388_35194cute7productE,@object
	.size		_ZN79_INTERNAL_95063700_43_flash_fwd_hdim64_fp16_split_softcap_sm90_cu_a6473388_35194cute7productE,(_ZN79_INTERNAL_95063700_43_flash_fwd_hdim64_fp16_split_softcap_sm90_cu_a6473388_35194cuda3std3__45__cpo3endE - _ZN79_INTERNAL_95063700_43_flash_fwd_hdim64_fp16_split_softcap_sm90_cu_a6473388_35194cute7productE)
_ZN79_INTERNAL_95063700_43_flash_fwd_hdim64_fp16_split_softcap_sm90_cu_a6473388_35194cute7productE:
	.zero		1
	.type		_ZN79_INTERNAL_95063700_43_flash_fwd_hdim64_fp16_split_softcap_sm90_cu_a6473388_35194cuda3std3__45__cpo3endE,@object
	.size		_ZN79_INTERNAL_95063700_43_flash_fwd_hdim64_fp16_split_softcap_sm90_cu_a6473388_35194cuda3std3__45__cpo3endE,(_ZN79_INTERNAL_95063700_43_flash_fwd_hdim64_fp16_split_softcap_sm90_cu_a6473388_35194cuda3std3__419piecewise_constructE - _ZN79_INTERNAL_95063700_43_flash_fwd_hdim64_fp16_split_softcap_sm90_cu_a6473388_35194cuda3std3__45__cpo3endE)
_ZN79_INTERNAL_95063700_43_flash_fwd_hdim64_fp16_split_softcap_sm90_cu_a6473388_35194cuda3std3__45__cpo3endE:
	.zero		1
	.type		_ZN79_INTERNAL_95063700_43_flash_fwd_hdim64_fp16_split_softcap_sm90_cu_a6473388_35194cuda3std3__419piecewise_constructE,@object
	.size		_ZN79_INTERNAL_95063700_43_flash_fwd_hdim64_fp16_split_softcap_sm90_cu_a6473388_35194cuda3std3__419piecewise_constructE,(_ZN79_INTERNAL_95063700_43_flash_fwd_hdim64_fp16_split_softcap_sm90_cu_a6473388_35194cuda3std3__45__cpo4cendE - _ZN79_INTERNAL_95063700_43_flash_fwd_hdim64_fp16_split_softcap_sm90_cu_a6473388_35194cuda3std3__419piecewise_constructE)
_ZN79_INTERNAL_95063700_43_flash_fwd_hdim64_fp16_split_softcap_sm90_cu_a6473388_35194cuda3std3__419piecewise_constructE:
	.zero		1
	.type		_ZN79_INTERNAL_95063700_43_flash_fwd_hdim64_fp16_split_softcap_sm90_cu_a6473388_35194cuda3std3__45__cpo4cendE,@object
	.size		_ZN79_INTERNAL_95063700_43_flash_fwd_hdim64_fp16_split_softcap_sm90_cu_a6473388_35194cuda3std3__45__cpo4cendE,(_ZN79_INTERNAL_95063700_43_flash_fwd_hdim64_fp16_split_softcap_sm90_cu_a6473388_35194cuda3std6ranges3__45__cpo4swapE - _ZN79_INTERNAL_95063700_43_flash_fwd_hdim64_fp16_split_softcap_sm90_cu_a6473388_35194cuda3std3__45__cpo4cendE)
_ZN79_INTERNAL_95063700_43_flash_fwd_hdim64_fp16_split_softcap_sm90_cu_a6473388_35194cuda3std3__45__cpo4cendE:
	.zero		1
	.type		_ZN79_INTERNAL_95063700_43_flash_fwd_hdim64_fp16_split_softcap_sm90_cu_a6473388_35194cuda3std6ranges3__45__cpo4swapE,@object
	.size		_ZN79_INTERNAL_95063700_43_flash_fwd_hdim64_fp16_split_softcap_sm90_cu_a6473388_35194cuda3std6ranges3__45__cpo4swapE,(.L_7 - _ZN79_INTERNAL_95063700_43_flash_fwd_hdim64_fp16_split_softcap_sm90_cu_a6473388_35194cuda3std6ranges3__45__cpo4swapE)
_ZN79_INTERNAL_95063700_43_flash_fwd_hdim64_fp16_split_softcap_sm90_cu_a6473388_35194cuda3std6ranges3__45__cpo4swapE:
	.zero		1
.L_7:


//--------------------- .nv.constant0._ZN7cutlass13device_kernelIN5flash11enable_sm90INS1_16FlashAttnFwdSm90INS1_25CollectiveMainloopFwdSm90ILi2EN4cute5tupleIJNS5_1CILi1EEES8_S8_EEENS6_IJNS7_ILi192EEESA_NS7_ILi64EEEEEELi64ENS_6half_tEfNS_4arch4Sm90ELb0ELb0ELb1ELb0ELb0ELb0ELb0ELb0ELb1ELb1ELb1ELb0EEENS1_21CollectiveEpilogueFwdINS6_IJSA_SB_SA_EEES9_SD_SF_Li384ELb0ELb1ELb1ELb0EEENS1_19SingleTileSchedulerILb0ELb1ELb1ELi192EEEEEEEEEvNT_6ParamsE --------------------------
	.section	.nv.constant0._ZN7cutlass13device_kernelIN5flash11enable_sm90INS1_16FlashAttnFwdSm90INS1_25CollectiveMainloopFwdSm90ILi2EN4cute5tupleIJNS5_1CILi1EEES8_S8_EEENS6_IJNS7_ILi192EEESA_NS7_ILi64EEEEEELi64ENS_6half_tEfNS_4arch4Sm90ELb0ELb0ELb1ELb0ELb0ELb0ELb0ELb0ELb1ELb1ELb1ELb0EEENS1_21CollectiveEpilogueFwdINS6_IJSA_SB_SA_EEES9_SD_SF_Li384ELb0ELb1ELb1ELb0EEENS1_19SingleTileSchedulerILb0ELb1ELb1ELi192EEEEEEEEEvNT_6ParamsE,"a",@progbits
	.sectionflags	@""
	.align	4
.nv.constant0._ZN7cutlass13device_kernelIN5flash11enable_sm90INS1_16FlashAttnFwdSm90INS1_25CollectiveMainloopFwdSm90ILi2EN4cute5tupleIJNS5_1CILi1EEES8_S8_EEENS6_IJNS7_ILi192EEESA_NS7_ILi64EEEEEELi64ENS_6half_tEfNS_4arch4Sm90ELb0ELb0ELb1ELb0ELb0ELb0ELb0ELb0ELb1ELb1ELb1ELb0EEENS1_21CollectiveEpilogueFwdINS6_IJSA_SB_SA_EEES9_SD_SF_Li384ELb0ELb1ELb1ELb0EEENS1_19SingleTileSchedulerILb0ELb1ELb1ELi192EEEEEEEEEvNT_6ParamsE:
	.zero		3456


//--------------------- .nv.constant0._ZN7cutlass13device_kernelIN5flash11enable_sm90INS1_16FlashAttnFwdSm90INS1_25CollectiveMainloopFwdSm90ILi2EN4cute5tupleIJNS5_1CILi1EEES8_S8_EEENS6_IJNS7_ILi192EEESA_NS7_ILi64EEEEEELi64ENS_6half_tEfNS_4arch4Sm90ELb0ELb0ELb1ELb1ELb0ELb0ELb0ELb0ELb1ELb1ELb1ELb0EEENS1_21CollectiveEpilogueFwdINS6_IJSA_SB_SA_EEES9_SD_SF_Li384ELb1ELb1ELb1ELb0EEENS1_36VarlenDynamicPersistentTileSchedulerILi192ELi192ELi384ELi128ELb1ELb1ELb1ELb0ELb1ELb1EEEEEEEEEvNT_6ParamsE --------------------------
	.section	.nv.constant0._ZN7cutlass13device_kernelIN5flash11enable_sm90INS1_16FlashAttnFwdSm90INS1_25CollectiveMainloopFwdSm90ILi2EN4cute5tupleIJNS5_1CILi1EEES8_S8_EEENS6_IJNS7_ILi192EEESA_NS7_ILi64EEEEEELi64ENS_6half_tEfNS_4arch4Sm90ELb0ELb0ELb1ELb1ELb0ELb0ELb0ELb0ELb1ELb1ELb1ELb0EEENS1_21CollectiveEpilogueFwdINS6_IJSA_SB_SA_EEES9_SD_SF_Li384ELb1ELb1ELb1ELb0EEENS1_36VarlenDynamicPersistentTileSchedulerILi192ELi192ELi384ELi128ELb1ELb1ELb1ELb0ELb1ELb1EEEEEEEEEvNT_6ParamsE,"a",@progbits
	.sectionflags	@""
	.align	4
.nv.constant0._ZN7cutlass13device_kernelIN5flash11enable_sm90INS1_16FlashAttnFwdSm90INS1_25CollectiveMainloopFwdSm90ILi2EN4cute5tupleIJNS5_1CILi1EEES8_S8_EEENS6_IJNS7_ILi192EEESA_NS7_ILi64EEEEEELi64ENS_6half_tEfNS_4arch4Sm90ELb0ELb0ELb1ELb1ELb0ELb0ELb0ELb0ELb1ELb1ELb1ELb0EEENS1_21CollectiveEpilogueFwdINS6_IJSA_SB_SA_EEES9_SD_SF_Li384ELb1ELb1ELb1ELb0EEENS1_36VarlenDynamicPersistentTileSchedulerILi192ELi192ELi384ELi128ELb1ELb1ELb1ELb0ELb1ELb1EEEEEEEEEvNT_6ParamsE:
	.zero		3584


//--------------------- .nv.constant0._ZN7cutlass13device_kernelIN5flash11enable_sm90INS1_16FlashAttnFwdSm90INS1_25CollectiveMainloopFwdSm90ILi2EN4cute5tupleIJNS5_1CILi1EEES8_S8_EEENS6_IJNS7_ILi192EEESA_NS7_ILi64EEEEEELi64ENS_6half_tEfNS_4arch4Sm90ELb0ELb0ELb1ELb1ELb0ELb1ELb0ELb0ELb1ELb1ELb1ELb0EEENS1_21CollectiveEpilogueFwdINS6_IJSA_SB_SA_EEES9_SD_SF_Li384ELb1ELb1ELb1ELb0EEENS1_36VarlenDynamicPersistentTileSchedulerILi192ELi192ELi384ELi128ELb1ELb1ELb1ELb0ELb1ELb1EEEEEEEEEvNT_6ParamsE --------------------------
	.section	.nv.constant0._ZN7cutlass13device_kernelIN5flash11enable_sm90INS1_16FlashAttnFwdSm90INS1_25CollectiveMainloopFwdSm90ILi2EN4cute5tupleIJNS5_1CILi1EEES8_S8_EEENS6_IJNS7_ILi192EEESA_NS7_ILi64EEEEEELi64ENS_6half_tEfNS_4arch4Sm90ELb0ELb0ELb1ELb1ELb0ELb1ELb0ELb0ELb1ELb1ELb1ELb0EEENS1_21CollectiveEpilogueFwdINS6_IJSA_SB_SA_EEES9_SD_SF_Li384ELb1ELb1ELb1ELb0EEENS1_36VarlenDynamicPersistentTileSchedulerILi192ELi192ELi384ELi128ELb1ELb1ELb1ELb0ELb1ELb1EEEEEEEEEvNT_6ParamsE,"a",@progbits
	.sectionflags	@""
	.align	4
.nv.constant0._ZN7cutlass13device_kernelIN5flash11enable_sm90INS1_16FlashAttnFwdSm90INS1_25CollectiveMainloopFwdSm90ILi2EN4cute5tupleIJNS5_1CILi1EEES8_S8_EEENS6_IJNS7_ILi192EEESA_NS7_ILi64EEEEEELi64ENS_6half_tEfNS_4arch4Sm90ELb0ELb0ELb1ELb1ELb0ELb1ELb0ELb0ELb1ELb1ELb1ELb0EEENS1_21CollectiveEpilogueFwdINS6_IJSA_SB_SA_EEES9_SD_SF_Li384ELb1ELb1ELb1ELb0EEENS1_36VarlenDynamicPersistentTileSchedulerILi192ELi192ELi384ELi128ELb1ELb1ELb1ELb0ELb1ELb1EEEEEEEEEvNT_6ParamsE:
	.zero		3584


//--------------------- .nv.constant0._ZN7cutlass13device_kernelIN5flash11enable_sm90INS1_16FlashAttnFwdSm90INS1_25CollectiveMainloopFwdSm90ILi2EN4cute5tupleIJNS5_1CILi1EEES8_S8_EEENS6_IJNS7_ILi192EEENS7_ILi128EEENS7_ILi64EEEEEELi64ENS_6half_tEfNS_4arch4Sm90ELb0ELb1ELb1ELb0ELb0ELb0ELb0ELb1ELb1ELb1ELb1ELb0EEENS1_21CollectiveEpilogueFwdINS6_IJSA_SC_SB_EEES9_SE_SG_Li384ELb0ELb1ELb1ELb0EEENS1_19SingleTileSchedulerILb0ELb1ELb1ELi192EEEEEEEEEvNT_6ParamsE --------------------------
	.section	.nv.constant0._ZN7cutlass13device_kernelIN5flash11enable_sm90INS1_16FlashAttnFwdSm90INS1_25CollectiveMainloopFwdSm90ILi2EN4cute5tupleIJNS5_1CILi1EEES8_S8_EEENS6_IJNS7_ILi192EEENS7_ILi128EEENS7_ILi64EEEEEELi64ENS_6half_tEfNS_4arch4Sm90ELb0ELb1ELb1ELb0ELb0ELb0ELb0ELb1ELb1ELb1ELb1ELb0EEENS1_21CollectiveEpilogueFwdINS6_IJSA_SC_SB_EEES9_SE_SG_Li384ELb0ELb1ELb1ELb0EEENS1_19SingleTileSchedulerILb0ELb1ELb1ELi192EEEEEEEEEvNT_6ParamsE,"a",@progbits
	.sectionflags	@""
	.align	4
.nv.constant0._ZN7cutlass13device_kernelIN5flash11enable_sm90INS1_16FlashAttnFwdSm90INS1_25CollectiveMainloopFwdSm90ILi2EN4cute5tupleIJNS5_1CILi1EEES8_S8_EEENS6_IJNS7_ILi192EEENS7_ILi128EEENS7_ILi64EEEEEELi64ENS_6half_tEfNS_4arch4Sm90ELb0ELb1ELb1ELb0ELb0ELb0ELb0ELb1ELb1ELb1ELb1ELb0EEENS1_21CollectiveEpilogueFwdINS6_IJSA_SC_SB_EEES9_SE_SG_Li384ELb0ELb1ELb1ELb0EEENS1_19SingleTileSchedulerILb0ELb1ELb1ELi192EEEEEEEEEvNT_6ParamsE:
	.zero		3456


//--------------------- .nv.constant0._ZN7cutlass13device_kernelIN5flash11enable_sm90INS1_16FlashAttnFwdSm90INS1_25CollectiveMainloopFwdSm90ILi2EN4cute5tupleIJNS5_1CILi1EEES8_S8_EEENS6_IJNS7_ILi192EEENS7_ILi128EEENS7_ILi64EEEEEELi64ENS_6half_tEfNS_4arch4Sm90ELb0ELb1ELb1ELb1ELb0ELb0ELb0ELb1ELb1ELb1ELb1ELb0EEENS1_21CollectiveEpilogueFwdINS6_IJSA_SC_SB_EEES9_SE_SG_Li384ELb1ELb1ELb1ELb0EEENS1_36VarlenDynamicPersistentTileSchedulerILi192ELi128ELi384ELi128ELb1ELb1ELb1ELb1ELb0ELb1EEEEEEEEEvNT_6ParamsE --------------------------
	.section	.nv.constant0._ZN7cutlass13device_kernelIN5flash11enable_sm90INS1_16FlashAttnFwdSm90INS1_25CollectiveMainloopFwdSm90ILi2EN4cute5tupleIJNS5_1CILi1EEES8_S8_EEENS6_IJNS7_ILi192EEENS7_ILi128EEENS7_ILi64EEEEEELi64ENS_6half_tEfNS_4arch4Sm90ELb0ELb1ELb1ELb1ELb0ELb0ELb0ELb1ELb1ELb1ELb1ELb0EEENS1_21CollectiveEpilogueFwdINS6_IJSA_SC_SB_EEES9_SE_SG_Li384ELb1ELb1ELb1ELb0EEENS1_36VarlenDynamicPersistentTileSchedulerILi192ELi128ELi384ELi128ELb1ELb1ELb1ELb1ELb0ELb1EEEEEEEEEvNT_6ParamsE,"a",@progbits
	.sectionflags	@""
	.align	4
.nv.constant0._ZN7cutlass13device_kernelIN5flash11enable_sm90INS1_16FlashAttnFwdSm90INS1_25CollectiveMainloopFwdSm90ILi2EN4cute5tupleIJNS5_1CILi1EEES8_S8_EEENS6_IJNS7_ILi192EEENS7_ILi128EEENS7_ILi64EEEEEELi64ENS_6half_tEfNS_4arch4Sm90ELb0ELb1ELb1ELb1ELb0ELb0ELb0ELb1ELb1ELb1ELb1ELb0EEENS1_21CollectiveEpilogueFwdINS6_IJSA_SC_SB_EEES9_SE_SG_Li384ELb1ELb1ELb1ELb0EEENS1_36VarlenDynamicPersistentTileSchedulerILi192ELi128ELi384ELi128ELb1ELb1ELb1ELb1ELb0ELb1EEEEEEEEEvNT_6ParamsE:
	.zero		3584


//--------------------- .nv.constant0._ZN7cutlass13device_kernelIN5flash11enable_sm90INS1_16FlashAttnFwdSm90INS1_25CollectiveMainloopFwdSm90ILi2EN4cute5tupleIJNS5_1CILi1EEES8_S8_EEENS6_IJNS7_ILi192EEENS7_ILi128EEENS7_ILi64EEEEEELi64ENS_6half_tEfNS_4arch4Sm90ELb0ELb1ELb1ELb1ELb0ELb1ELb0ELb1ELb1ELb1ELb1ELb0EEENS1_21CollectiveEpilogueFwdINS6_IJSA_SC_SB_EEES9_SE_SG_Li384ELb1ELb1ELb1ELb0EEENS1_36VarlenDynamicPersistentTileSchedulerILi192ELi128ELi384ELi128ELb1ELb1ELb1ELb1ELb0ELb1EEEEEEEEEvNT_6ParamsE --------------------------
	.section	.nv.constant0._ZN7cutlass13device_kernelIN5flash11enable_sm90INS1_16FlashAttnFwdSm90INS1_25CollectiveMainloopFwdSm90ILi2EN4cute5tupleIJNS5_1CILi1EEES8_S8_EEENS6_IJNS7_ILi192EEENS7_ILi128EEENS7_ILi64EEEEEELi64ENS_6half_tEfNS_4arch4Sm90ELb0ELb1ELb1ELb1ELb0ELb1ELb0ELb1ELb1ELb1ELb1ELb0EEENS1_21CollectiveEpilogueFwdINS6_IJSA_SC_SB_EEES9_SE_SG_Li384ELb1ELb1ELb1ELb0EEENS1_36VarlenDynamicPersistentTileSchedulerILi192ELi128ELi384ELi128ELb1ELb1ELb1ELb1ELb0ELb1EEEEEEEEEvNT_6ParamsE,"a",@progbits
	.sectionflags	@""
	.align	4
.nv.constant0._ZN7cutlass13device_kernelIN5flash11enable_sm90INS1_16FlashAttnFwdSm90INS1_25CollectiveMainloopFwdSm90ILi2EN4cute5tupleIJNS5_1CILi1EEES8_S8_EEENS6_IJNS7_ILi192EEENS7_ILi128EEENS7_ILi64EEEEEELi64ENS_6half_tEfNS_4arch4Sm90ELb0ELb1ELb1ELb1ELb0ELb1ELb0ELb1ELb1ELb1ELb1ELb0EEENS1_21CollectiveEpilogueFwdINS6_IJSA_SC_SB_EEES9_SE_SG_Li384ELb1ELb1ELb1ELb0EEENS1_36VarlenDynamicPersistentTileSchedulerILi192ELi128ELi384ELi128ELb1ELb1ELb1ELb1ELb0ELb1EEEEEEEEEvNT_6ParamsE:
	.zero		3584


//--------------------- .nv.constant0._ZN7cutlass13device_kernelIN5flash11enable_sm90INS1_16FlashAttnFwdSm90INS1_25CollectiveMainloopFwdSm90ILi2EN4cute5tupleIJNS5_1CILi1EEES8_S8_EEENS6_IJNS7_ILi192EEENS7_ILi128EEENS7_ILi64EEEEEELi64ENS_6half_tEfNS_4arch4Sm90ELb1ELb0ELb1ELb0ELb0ELb0ELb0ELb1ELb1ELb1ELb1ELb0EEENS1_21CollectiveEpilogueFwdINS6_IJSA_SC_SB_EEES9_SE_SG_Li384ELb0ELb1ELb1ELb0EEENS1_19SingleTileSchedulerILb0ELb1ELb1ELi192EEEEEEEEEvNT_6ParamsE --------------------------
	.section	.nv.constant0._ZN7cutlass13device_kernelIN5flash11enable_sm90INS1_16FlashAttnFwdSm90INS1_25CollectiveMainloopFwdSm90ILi2EN4cute5tupleIJNS5_1CILi1EEES8_S8_EEENS6_IJNS7_ILi192EEENS7_ILi128EEENS7_ILi64EEEEEELi64ENS_6half_tEfNS_4arch4Sm90ELb1ELb0ELb1ELb0ELb0ELb0ELb0ELb1ELb1ELb1ELb1ELb0EEENS1_21CollectiveEpilogueFwdINS6_IJSA_SC_SB_EEES9_SE_SG_Li384ELb0ELb1ELb1ELb0EEENS1_19SingleTileSchedulerILb0ELb1ELb1ELi192EEEEEEEEEvNT_6ParamsE,"a",@progbits
	.sectionflags	@""
	.align	4
.nv.constant0._ZN7cutlass13device_kernelIN5flash11enable_sm90INS1_16FlashAttnFwdSm90INS1_25CollectiveMainloopFwdSm90ILi2EN4cute5tupleIJNS5_1CILi1EEES8_S8_EEENS6_IJNS7_ILi192EEENS7_ILi128EEENS7_ILi64EEEEEELi64ENS_6half_tEfNS_4arch4Sm90ELb1ELb0ELb1ELb0ELb0ELb0ELb0ELb1ELb1ELb1ELb1ELb0EEENS1_21CollectiveEpilogueFwdINS6_IJSA_SC_SB_EEES9_SE_SG_Li384ELb0ELb1ELb1ELb0EEENS1_19SingleTileSchedulerILb0ELb1ELb1ELi192EEEEEEEEEvNT_6ParamsE:
	.zero		3456


//--------------------- .nv.constant0._ZN7cutlass13device_kernelIN5flash11enable_sm90INS1_16FlashAttnFwdSm90INS1_25CollectiveMainloopFwdSm90ILi2EN4cute5tupleIJNS5_1CILi1EEES8_S8_EEENS6_IJNS7_ILi192EEENS7_ILi128EEENS7_ILi64EEEEEELi64ENS_6half_tEfNS_4arch4Sm90ELb1ELb0ELb1ELb1ELb0ELb0ELb0ELb1ELb1ELb1ELb1ELb0EEENS1_21CollectiveEpilogueFwdINS6_IJSA_SC_SB_EEES9_SE_SG_Li384ELb1ELb1ELb1ELb0EEENS1_36VarlenDynamicPersistentTileSchedulerILi192ELi128ELi384ELi128ELb1ELb1ELb1ELb1ELb1ELb1EEEEEEEEEvNT_6ParamsE --------------------------
	.section	.nv.constant0._ZN7cutlass13device_kernelIN5flash11enable_sm90INS1_16FlashAttnFwdSm90INS1_25CollectiveMainloopFwdSm90ILi2EN4cute5tupleIJNS5_1CILi1EEES8_S8_EEENS6_IJNS7_ILi192EEENS7_ILi128EEENS7_ILi64EEEEEELi64ENS_6half_tEfNS_4arch4Sm90ELb1ELb0ELb1ELb1ELb0ELb0ELb0ELb1ELb1ELb1ELb1ELb0EEENS1_21CollectiveEpilogueFwdINS6_IJSA_SC_SB_EEES9_SE_SG_Li384ELb1ELb1ELb1ELb0EEENS1_36VarlenDynamicPersistentTileSchedulerILi192ELi128ELi384ELi128ELb1ELb1ELb1ELb1ELb1ELb1EEEEEEEEEvNT_6ParamsE,"a",@progbits
	.sectionflags	@""
	.align	4
.nv.constant0._ZN7cutlass13device_kernelIN5flash11enable_sm90INS1_16FlashAttnFwdSm90INS1_25CollectiveMainloopFwdSm90ILi2EN4cute5tupleIJNS5_1CILi1EEES8_S8_EEENS6_IJNS7_ILi192EEENS7_ILi128EEENS7_ILi64EEEEEELi64ENS_6half_tEfNS_4arch4Sm90ELb1ELb0ELb1ELb1ELb0ELb0ELb0ELb1ELb1ELb1ELb1ELb0EEENS1_21CollectiveEpilogueFwdINS6_IJSA_SC_SB_EEES9_SE_SG_Li384ELb1ELb1ELb1ELb0EEENS1_36VarlenDynamicPersistentTileSchedulerILi192ELi128ELi384ELi128ELb1ELb1ELb1ELb1ELb1ELb1EEEEEEEEEvNT_6ParamsE:
	.zero		3584


//--------------------- .nv.constant0._ZN7cutlass13device_kernelIN5flash11enable_sm90INS1_16FlashAttnFwdSm90INS1_25CollectiveMainloopFwdSm90ILi2EN4cute5tupleIJNS5_1CILi1EEES8_S8_EEENS6_IJNS7_ILi192EEENS7_ILi128EEENS7_ILi64EEEEEELi64ENS_6half_tEfNS_4arch4Sm90ELb1ELb0ELb1ELb1ELb0ELb1ELb0ELb1ELb1ELb1ELb1ELb0EEENS1_21CollectiveEpilogueFwdINS6_IJSA_SC_SB_EEES9_SE_SG_Li384ELb1ELb1ELb1ELb0EEENS1_36VarlenDynamicPersistentTileSchedulerILi192ELi128ELi384ELi128ELb1ELb1ELb1ELb1ELb1ELb1EEEEEEEEEvNT_6ParamsE --------------------------
	.section	.nv.constant0._ZN7cutlass13device_kernelIN5flash11enable_sm90INS1_16FlashAttnFwdSm90INS1_25CollectiveMainloopFwdSm90ILi2EN4cute5tupleIJNS5_1CILi1EEES8_S8_EEENS6_IJNS7_ILi192EEENS7_ILi128EEENS7_ILi64EEEEEELi64ENS_6half_tEfNS_4arch4Sm90ELb1ELb0ELb1ELb1ELb0ELb1ELb0ELb1ELb1ELb1ELb1ELb0EEENS1_21CollectiveEpilogueFwdINS6_IJSA_SC_SB_EEES9_SE_SG_Li384ELb1ELb1ELb1ELb0EEENS1_36VarlenDynamicPersistentTileSchedulerILi192ELi128ELi384ELi128ELb1ELb1ELb1ELb1ELb1ELb1EEEEEEEEEvNT_6ParamsE,"a",@progbits
	.sectionflags	@""
	.align	4
.nv.constant0._ZN7cutlass13device_kernelIN5flash11enable_sm90INS1_16FlashAttnFwdSm90INS1_25CollectiveMainloopFwdSm90ILi2EN4cute5tupleIJNS5_1CILi1EEES8_S8_EEENS6_IJNS7_ILi192EEENS7_ILi128EEENS7_ILi64EEEEEELi64ENS_6half_tEfNS_4arch4Sm90ELb1ELb0ELb1ELb1ELb0ELb1ELb0ELb1ELb1ELb1ELb1ELb0EEENS1_21CollectiveEpilogueFwdINS6_IJSA_SC_SB_EEES9_SE_SG_Li384ELb1ELb1ELb1ELb0EEENS1_36VarlenDynamicPersistentTileSchedulerILi192ELi128ELi384ELi128ELb1ELb1ELb1ELb1ELb1ELb1EEEEEEEEEvNT_6ParamsE:
	.zero		3584


//--------------------- SYMBOLS --------------------------

	.type		.nv.reservedSmem.offset0,@object
	.size		.nv.reservedSmem.offset0,0x4
